//
// Generated by NVIDIA NVVM Compiler
//
// Compiler Build ID: CL-36424714
// Cuda compilation tools, release 13.0, V13.0.88
// Based on NVVM 20.0.0
//

.version 9.0
.target sm_100
.address_size 64

	// .globl	_Z19compute_escape_timePc
.const .align 4 .u32 c_maxiter;
.const .align 8 .f64 c_xmin;
.const .align 8 .f64 c_ymin;
.const .align 8 .f64 c_x_step;
.const .align 8 .f64 c_y_step;
.const .align 4 .u32 c_N;
.const .align 4 .u32 c_width;
.const .align 4 .u32 c_rowsize;

.visible .entry _Z19compute_escape_timePc(
	.param .u64 .ptr .align 1 _Z19compute_escape_timePc_param_0
)
{
	.reg .pred 	%p<29>;
	.reg .b16 	%rs<8>;
	.reg .b32 	%r<172>;
	.reg .b64 	%rd<5>;
	.reg .b64 	%fd<278>;

	ld.param.u64 	%rd1, [_Z19compute_escape_timePc_param_0];
	mov.u32 	%r60, %ctaid.x;
	mov.u32 	%r61, %ntid.x;
	mov.u32 	%r62, %tid.x;
	mov.u32 	%r63, %ctaid.y;
	mov.u32 	%r64, %ntid.y;
	mov.u32 	%r65, %tid.y;
	mad.lo.s32 	%r66, %r63, %r64, %r65;
	mov.u32 	%r67, %nctaid.x;
	mad.lo.s32 	%r68, %r66, %r67, %r60;
	mad.lo.s32 	%r69, %r68, %r61, %r62;
	ld.const.u32 	%r70, [c_width];
	div.s32 	%r1, %r69, %r70;
	mul.lo.s32 	%r71, %r1, %r70;
	sub.s32 	%r2, %r69, %r71;
	ld.const.f64 	%fd58, [c_xmin];
	ld.const.f64 	%fd59, [c_x_step];
	fma.rn.f64 	%fd60, %fd59, 0d3FE0000000000000, %fd58;
	cvt.rn.f64.s32 	%fd61, %r2;
	fma.rn.f64 	%fd1, %fd59, %fd61, %fd60;
	ld.const.f64 	%fd62, [c_ymin];
	ld.const.f64 	%fd63, [c_y_step];
	fma.rn.f64 	%fd64, %fd63, 0d3FE0000000000000, %fd62;
	cvt.rn.f64.s32 	%fd65, %r1;
	fma.rn.f64 	%fd2, %fd63, %fd65, %fd64;
	ld.const.u32 	%r72, [c_N];
	setp.ge.s32 	%p1, %r69, %r72;
	@%p1 bra 	$L__BB0_46;
	add.f64 	%fd66, %fd1, 0dBFD0000000000000;
	mul.f64 	%fd3, %fd2, %fd2;
	fma.rn.f64 	%fd67, %fd66, %fd66, %fd3;
	add.f64 	%fd68, %fd66, %fd67;
	mul.f64 	%fd69, %fd67, %fd68;
	mul.f64 	%fd70, %fd3, 0d3FD0000000000000;
	setp.geu.f64 	%p2, %fd69, %fd70;
	@%p2 bra 	$L__BB0_3;
	ld.const.u32 	%r148, [c_maxiter];
	mov.u32 	%r151, %r148;
	bra.uni 	$L__BB0_5;
$L__BB0_3:
	add.f64 	%fd71, %fd1, 0d3FF0000000000000;
	fma.rn.f64 	%fd72, %fd71, %fd71, %fd3;
	setp.geu.f64 	%p3, %fd72, 0d3FB0000000000000;
	mov.b32 	%r151, 0;
	ld.const.u32 	%r148, [c_maxiter];
	@%p3 bra 	$L__BB0_5;
	mov.u32 	%r151, %r148;
$L__BB0_5:
	setp.ge.s32 	%p4, %r151, %r148;
	mov.f64 	%fd266, 0d0000000000000000;
	@%p4 bra 	$L__BB0_8;
	mov.f64 	%fd258, 0d0000000000000000;
	mov.f64 	%fd259, %fd258;
	mov.f64 	%fd260, %fd258;
	mov.f64 	%fd261, %fd258;
$L__BB0_7:
	sub.f64 	%fd75, %fd259, %fd258;
	add.f64 	%fd8, %fd1, %fd75;
	mul.f64 	%fd76, %fd261, %fd260;
	fma.rn.f64 	%fd77, %fd261, %fd260, %fd76;
	add.f64 	%fd260, %fd2, %fd77;
	mul.f64 	%fd259, %fd8, %fd8;
	mul.f64 	%fd258, %fd260, %fd260;
	add.s32 	%r151, %r151, 1;
	add.f64 	%fd266, %fd259, %fd258;
	setp.lt.f64 	%p5, %fd266, 0d4010000000000000;
	setp.lt.s32 	%p6, %r151, %r148;
	and.pred  	%p7, %p5, %p6;
	mov.f64 	%fd261, %fd8;
	@%p7 bra 	$L__BB0_7;
$L__BB0_8:
	setp.eq.s32 	%p8, %r151, %r148;
	mov.b16 	%rs6, 0;
	mov.u16 	%rs7, %rs6;
	@%p8 bra 	$L__BB0_45;
	mov.f64 	%fd263, 0d3FE0000000000000;
	{
	.reg .b32 %temp; 
	mov.b64 	{%temp, %r152}, %fd263;
	}
	{
	.reg .b32 %temp; 
	mov.b64 	{%r153, %temp}, %fd263;
	}
	setp.gt.s32 	%p9, %r152, 1048575;
	mov.b32 	%r154, -1023;
	@%p9 bra 	$L__BB0_11;
	mov.f64 	%fd263, 0d4340000000000000;
	{
	.reg .b32 %temp; 
	mov.b64 	{%temp, %r152}, %fd263;
	}
	{
	.reg .b32 %temp; 
	mov.b64 	{%r153, %temp}, %fd263;
	}
	mov.b32 	%r154, -1077;
$L__BB0_11:
	add.s32 	%r76, %r152, -1;
	setp.gt.u32 	%p10, %r76, 2146435070;
	@%p10 bra 	$L__BB0_15;
	shr.u32 	%r79, %r152, 20;
	add.s32 	%r155, %r154, %r79;
	and.b32  	%r80, %r152, 1048575;
	or.b32  	%r81, %r80, 1072693248;
	mov.b64 	%fd264, {%r153, %r81};
	setp.lt.u32 	%p12, %r81, 1073127583;
	@%p12 bra 	$L__BB0_14;
	{
	.reg .b32 %temp; 
	mov.b64 	{%r82, %temp}, %fd264;
	}
	{
	.reg .b32 %temp; 
	mov.b64 	{%temp, %r83}, %fd264;
	}
	add.s32 	%r84, %r83, -1048576;
	mov.b64 	%fd264, {%r82, %r84};
	add.s32 	%r155, %r155, 1;
$L__BB0_14:
	add.f64 	%fd81, %fd264, 0dBFF0000000000000;
	add.f64 	%fd82, %fd264, 0d3FF0000000000000;
	rcp.approx.ftz.f64 	%fd83, %fd82;
	neg.f64 	%fd84, %fd82;
	fma.rn.f64 	%fd85, %fd84, %fd83, 0d3FF0000000000000;
	fma.rn.f64 	%fd86, %fd85, %fd85, %fd85;
	fma.rn.f64 	%fd87, %fd86, %fd83, %fd83;
	mul.f64 	%fd88, %fd81, %fd87;
	fma.rn.f64 	%fd89, %fd81, %fd87, %fd88;
	mul.f64 	%fd90, %fd89, %fd89;
	fma.rn.f64 	%fd91, %fd90, 0d3EB1380B3AE80F1E, 0d3ED0EE258B7A8B04;
	fma.rn.f64 	%fd92, %fd91, %fd90, 0d3EF3B2669F02676F;
	fma.rn.f64 	%fd93, %fd92, %fd90, 0d3F1745CBA9AB0956;
	fma.rn.f64 	%fd94, %fd93, %fd90, 0d3F3C71C72D1B5154;
	fma.rn.f64 	%fd95, %fd94, %fd90, 0d3F624924923BE72D;
	fma.rn.f64 	%fd96, %fd95, %fd90, 0d3F8999999999A3C4;
	fma.rn.f64 	%fd97, %fd96, %fd90, 0d3FB5555555555554;
	sub.f64 	%fd98, %fd81, %fd89;
	add.f64 	%fd99, %fd98, %fd98;
	neg.f64 	%fd100, %fd89;
	fma.rn.f64 	%fd101, %fd100, %fd81, %fd99;
	mul.f64 	%fd102, %fd87, %fd101;
	mul.f64 	%fd103, %fd90, %fd97;
	fma.rn.f64 	%fd104, %fd103, %fd89, %fd102;
	xor.b32  	%r85, %r155, -2147483648;
	mov.b32 	%r86, 1127219200;
	mov.b64 	%fd105, {%r85, %r86};
	mov.b32 	%r87, -2147483648;
	mov.b64 	%fd106, {%r87, %r86};
	sub.f64 	%fd107, %fd105, %fd106;
	fma.rn.f64 	%fd108, %fd107, 0d3FE62E42FEFA39EF, %fd89;
	fma.rn.f64 	%fd109, %fd107, 0dBFE62E42FEFA39EF, %fd108;
	sub.f64 	%fd110, %fd109, %fd89;
	sub.f64 	%fd111, %fd104, %fd110;
	fma.rn.f64 	%fd112, %fd107, 0d3C7ABC9E3B39803F, %fd111;
	add.f64 	%fd265, %fd108, %fd112;
	bra.uni 	$L__BB0_16;
$L__BB0_15:
	fma.rn.f64 	%fd80, %fd263, 0d7FF0000000000000, 0d7FF0000000000000;
	{
	.reg .b32 %temp; 
	mov.b64 	{%temp, %r77}, %fd263;
	}
	and.b32  	%r78, %r77, 2147483647;
	setp.eq.s32 	%p11, %r78, 0;
	selp.f64 	%fd265, 0dFFF0000000000000, %fd80, %p11;
$L__BB0_16:
	mul.f64 	%fd113, %fd265, 0d3C7777D0FFDA0D24;
	fma.rn.f64 	%fd114, %fd265, 0d3FF71547652B82FE, %fd113;
	mov.f64 	%fd115, 0d3FFC000000000000;
	sub.f64 	%fd116, %fd115, %fd114;
	cvt.rn.f64.s32 	%fd117, %r151;
	add.f64 	%fd21, %fd116, %fd117;
	{
	.reg .b32 %temp; 
	mov.b64 	{%temp, %r156}, %fd266;
	}
	{
	.reg .b32 %temp; 
	mov.b64 	{%r157, %temp}, %fd266;
	}
	setp.gt.s32 	%p13, %r156, 1048575;
	mov.b32 	%r158, -1023;
	@%p13 bra 	$L__BB0_18;
	mul.f64 	%fd266, %fd266, 0d4350000000000000;
	{
	.reg .b32 %temp; 
	mov.b64 	{%temp, %r156}, %fd266;
	}
	{
	.reg .b32 %temp; 
	mov.b64 	{%r157, %temp}, %fd266;
	}
	mov.b32 	%r158, -1077;
$L__BB0_18:
	add.s32 	%r90, %r156, -1;
	setp.gt.u32 	%p14, %r90, 2146435070;
	@%p14 bra 	$L__BB0_22;
	shr.u32 	%r93, %r156, 20;
	add.s32 	%r159, %r158, %r93;
	and.b32  	%r94, %r156, 1048575;
	or.b32  	%r95, %r94, 1072693248;
	mov.b64 	%fd267, {%r157, %r95};
	setp.lt.u32 	%p16, %r95, 1073127583;
	@%p16 bra 	$L__BB0_21;
	{
	.reg .b32 %temp; 
	mov.b64 	{%r96, %temp}, %fd267;
	}
	{
	.reg .b32 %temp; 
	mov.b64 	{%temp, %r97}, %fd267;
	}
	add.s32 	%r98, %r97, -1048576;
	mov.b64 	%fd267, {%r96, %r98};
	add.s32 	%r159, %r159, 1;
$L__BB0_21:
	add.f64 	%fd119, %fd267, 0dBFF0000000000000;
	add.f64 	%fd120, %fd267, 0d3FF0000000000000;
	rcp.approx.ftz.f64 	%fd121, %fd120;
	neg.f64 	%fd122, %fd120;
	fma.rn.f64 	%fd123, %fd122, %fd121, 0d3FF0000000000000;
	fma.rn.f64 	%fd124, %fd123, %fd123, %fd123;
	fma.rn.f64 	%fd125, %fd124, %fd121, %fd121;
	mul.f64 	%fd126, %fd119, %fd125;
	fma.rn.f64 	%fd127, %fd119, %fd125, %fd126;
	mul.f64 	%fd128, %fd127, %fd127;
	fma.rn.f64 	%fd129, %fd128, 0d3EB1380B3AE80F1E, 0d3ED0EE258B7A8B04;
	fma.rn.f64 	%fd130, %fd129, %fd128, 0d3EF3B2669F02676F;
	fma.rn.f64 	%fd131, %fd130, %fd128, 0d3F1745CBA9AB0956;
	fma.rn.f64 	%fd132, %fd131, %fd128, 0d3F3C71C72D1B5154;
	fma.rn.f64 	%fd133, %fd132, %fd128, 0d3F624924923BE72D;
	fma.rn.f64 	%fd134, %fd133, %fd128, 0d3F8999999999A3C4;
	fma.rn.f64 	%fd135, %fd134, %fd128, 0d3FB5555555555554;
	sub.f64 	%fd136, %fd119, %fd127;
	add.f64 	%fd137, %fd136, %fd136;
	neg.f64 	%fd138, %fd127;
	fma.rn.f64 	%fd139, %fd138, %fd119, %fd137;
	mul.f64 	%fd140, %fd125, %fd139;
	mul.f64 	%fd141, %fd128, %fd135;
	fma.rn.f64 	%fd142, %fd141, %fd127, %fd140;
	xor.b32  	%r99, %r159, -2147483648;
	mov.b32 	%r100, 1127219200;
	mov.b64 	%fd143, {%r99, %r100};
	mov.b32 	%r101, -2147483648;
	mov.b64 	%fd144, {%r101, %r100};
	sub.f64 	%fd145, %fd143, %fd144;
	fma.rn.f64 	%fd146, %fd145, 0d3FE62E42FEFA39EF, %fd127;
	fma.rn.f64 	%fd147, %fd145, 0dBFE62E42FEFA39EF, %fd146;
	sub.f64 	%fd148, %fd147, %fd127;
	sub.f64 	%fd149, %fd142, %fd148;
	fma.rn.f64 	%fd150, %fd145, 0d3C7ABC9E3B39803F, %fd149;
	add.f64 	%fd268, %fd146, %fd150;
	bra.uni 	$L__BB0_23;
$L__BB0_22:
	fma.rn.f64 	%fd118, %fd266, 0d7FF0000000000000, 0d7FF0000000000000;
	{
	.reg .b32 %temp; 
	mov.b64 	{%temp, %r91}, %fd266;
	}
	and.b32  	%r92, %r91, 2147483647;
	setp.eq.s32 	%p15, %r92, 0;
	selp.f64 	%fd268, 0dFFF0000000000000, %fd118, %p15;
$L__BB0_23:
	mul.f64 	%fd151, %fd268, 0d3C7777D0FFDA0D24;
	fma.rn.f64 	%fd269, %fd268, 0d3FF71547652B82FE, %fd151;
	{
	.reg .b32 %temp; 
	mov.b64 	{%temp, %r160}, %fd269;
	}
	{
	.reg .b32 %temp; 
	mov.b64 	{%r161, %temp}, %fd269;
	}
	setp.gt.s32 	%p17, %r160, 1048575;
	mov.b32 	%r162, -1023;
	@%p17 bra 	$L__BB0_25;
	mul.f64 	%fd269, %fd269, 0d4350000000000000;
	{
	.reg .b32 %temp; 
	mov.b64 	{%temp, %r160}, %fd269;
	}
	{
	.reg .b32 %temp; 
	mov.b64 	{%r161, %temp}, %fd269;
	}
	mov.b32 	%r162, -1077;
$L__BB0_25:
	add.s32 	%r104, %r160, -1;
	setp.gt.u32 	%p18, %r104, 2146435070;
	@%p18 bra 	$L__BB0_29;
	shr.u32 	%r107, %r160, 20;
	add.s32 	%r163, %r162, %r107;
	and.b32  	%r108, %r160, 1048575;
	or.b32  	%r109, %r108, 1072693248;
	mov.b64 	%fd270, {%r161, %r109};
	setp.lt.u32 	%p20, %r109, 1073127583;
	@%p20 bra 	$L__BB0_28;
	{
	.reg .b32 %temp; 
	mov.b64 	{%r110, %temp}, %fd270;
	}
	{
	.reg .b32 %temp; 
	mov.b64 	{%temp, %r111}, %fd270;
	}
	add.s32 	%r112, %r111, -1048576;
	mov.b64 	%fd270, {%r110, %r112};
	add.s32 	%r163, %r163, 1;
$L__BB0_28:
	add.f64 	%fd153, %fd270, 0dBFF0000000000000;
	add.f64 	%fd154, %fd270, 0d3FF0000000000000;
	rcp.approx.ftz.f64 	%fd155, %fd154;
	neg.f64 	%fd156, %fd154;
	fma.rn.f64 	%fd157, %fd156, %fd155, 0d3FF0000000000000;
	fma.rn.f64 	%fd158, %fd157, %fd157, %fd157;
	fma.rn.f64 	%fd159, %fd158, %fd155, %fd155;
	mul.f64 	%fd160, %fd153, %fd159;
	fma.rn.f64 	%fd161, %fd153, %fd159, %fd160;
	mul.f64 	%fd162, %fd161, %fd161;
	fma.rn.f64 	%fd163, %fd162, 0d3EB1380B3AE80F1E, 0d3ED0EE258B7A8B04;
	fma.rn.f64 	%fd164, %fd163, %fd162, 0d3EF3B2669F02676F;
	fma.rn.f64 	%fd165, %fd164, %fd162, 0d3F1745CBA9AB0956;
	fma.rn.f64 	%fd166, %fd165, %fd162, 0d3F3C71C72D1B5154;
	fma.rn.f64 	%fd167, %fd166, %fd162, 0d3F624924923BE72D;
	fma.rn.f64 	%fd168, %fd167, %fd162, 0d3F8999999999A3C4;
	fma.rn.f64 	%fd169, %fd168, %fd162, 0d3FB5555555555554;
	sub.f64 	%fd170, %fd153, %fd161;
	add.f64 	%fd171, %fd170, %fd170;
	neg.f64 	%fd172, %fd161;
	fma.rn.f64 	%fd173, %fd172, %fd153, %fd171;
	mul.f64 	%fd174, %fd159, %fd173;
	mul.f64 	%fd175, %fd162, %fd169;
	fma.rn.f64 	%fd176, %fd175, %fd161, %fd174;
	xor.b32  	%r113, %r163, -2147483648;
	mov.b32 	%r114, 1127219200;
	mov.b64 	%fd177, {%r113, %r114};
	mov.b32 	%r115, -2147483648;
	mov.b64 	%fd178, {%r115, %r114};
	sub.f64 	%fd179, %fd177, %fd178;
	fma.rn.f64 	%fd180, %fd179, 0d3FE62E42FEFA39EF, %fd161;
	fma.rn.f64 	%fd181, %fd179, 0dBFE62E42FEFA39EF, %fd180;
	sub.f64 	%fd182, %fd181, %fd161;
	sub.f64 	%fd183, %fd176, %fd182;
	fma.rn.f64 	%fd184, %fd179, 0d3C7ABC9E3B39803F, %fd183;
	add.f64 	%fd271, %fd180, %fd184;
	bra.uni 	$L__BB0_30;
$L__BB0_29:
	fma.rn.f64 	%fd152, %fd269, 0d7FF0000000000000, 0d7FF0000000000000;
	{
	.reg .b32 %temp; 
	mov.b64 	{%temp, %r105}, %fd269;
	}
	and.b32  	%r106, %r105, 2147483647;
	setp.eq.s32 	%p19, %r106, 0;
	selp.f64 	%fd271, 0dFFF0000000000000, %fd152, %p19;
$L__BB0_30:
	mul.f64 	%fd185, %fd271, 0d3C7777D0FFDA0D24;
	fma.rn.f64 	%fd186, %fd271, 0d3FF71547652B82FE, %fd185;
	sub.f64 	%fd272, %fd21, %fd186;
	{
	.reg .b32 %temp; 
	mov.b64 	{%temp, %r164}, %fd272;
	}
	{
	.reg .b32 %temp; 
	mov.b64 	{%r165, %temp}, %fd272;
	}
	setp.gt.s32 	%p21, %r164, 1048575;
	mov.b32 	%r166, -1023;
	@%p21 bra 	$L__BB0_32;
	mul.f64 	%fd272, %fd272, 0d4350000000000000;
	{
	.reg .b32 %temp; 
	mov.b64 	{%temp, %r164}, %fd272;
	}
	{
	.reg .b32 %temp; 
	mov.b64 	{%r165, %temp}, %fd272;
	}
	mov.b32 	%r166, -1077;
$L__BB0_32:
	add.s32 	%r118, %r164, -1;
	setp.gt.u32 	%p22, %r118, 2146435070;
	@%p22 bra 	$L__BB0_36;
	shr.u32 	%r121, %r164, 20;
	add.s32 	%r167, %r166, %r121;
	and.b32  	%r122, %r164, 1048575;
	or.b32  	%r123, %r122, 1072693248;
	mov.b64 	%fd273, {%r165, %r123};
	setp.lt.u32 	%p24, %r123, 1073127583;
	@%p24 bra 	$L__BB0_35;
	{
	.reg .b32 %temp; 
	mov.b64 	{%r124, %temp}, %fd273;
	}
	{
	.reg .b32 %temp; 
	mov.b64 	{%temp, %r125}, %fd273;
	}
	add.s32 	%r126, %r125, -1048576;
	mov.b64 	%fd273, {%r124, %r126};
	add.s32 	%r167, %r167, 1;
$L__BB0_35:
	add.f64 	%fd188, %fd273, 0dBFF0000000000000;
	add.f64 	%fd189, %fd273, 0d3FF0000000000000;
	rcp.approx.ftz.f64 	%fd190, %fd189;
	neg.f64 	%fd191, %fd189;
	fma.rn.f64 	%fd192, %fd191, %fd190, 0d3FF0000000000000;
	fma.rn.f64 	%fd193, %fd192, %fd192, %fd192;
	fma.rn.f64 	%fd194, %fd193, %fd190, %fd190;
	mul.f64 	%fd195, %fd188, %fd194;
	fma.rn.f64 	%fd196, %fd188, %fd194, %fd195;
	mul.f64 	%fd197, %fd196, %fd196;
	fma.rn.f64 	%fd198, %fd197, 0d3EB1380B3AE80F1E, 0d3ED0EE258B7A8B04;
	fma.rn.f64 	%fd199, %fd198, %fd197, 0d3EF3B2669F02676F;
	fma.rn.f64 	%fd200, %fd199, %fd197, 0d3F1745CBA9AB0956;
	fma.rn.f64 	%fd201, %fd200, %fd197, 0d3F3C71C72D1B5154;
	fma.rn.f64 	%fd202, %fd201, %fd197, 0d3F624924923BE72D;
	fma.rn.f64 	%fd203, %fd202, %fd197, 0d3F8999999999A3C4;
	fma.rn.f64 	%fd204, %fd203, %fd197, 0d3FB5555555555554;
	sub.f64 	%fd205, %fd188, %fd196;
	add.f64 	%fd206, %fd205, %fd205;
	neg.f64 	%fd207, %fd196;
	fma.rn.f64 	%fd208, %fd207, %fd188, %fd206;
	mul.f64 	%fd209, %fd194, %fd208;
	mul.f64 	%fd210, %fd197, %fd204;
	fma.rn.f64 	%fd211, %fd210, %fd196, %fd209;
	xor.b32  	%r127, %r167, -2147483648;
	mov.b32 	%r128, 1127219200;
	mov.b64 	%fd212, {%r127, %r128};
	mov.b32 	%r129, -2147483648;
	mov.b64 	%fd213, {%r129, %r128};
	sub.f64 	%fd214, %fd212, %fd213;
	fma.rn.f64 	%fd215, %fd214, 0d3FE62E42FEFA39EF, %fd196;
	fma.rn.f64 	%fd216, %fd214, 0dBFE62E42FEFA39EF, %fd215;
	sub.f64 	%fd217, %fd216, %fd196;
	sub.f64 	%fd218, %fd211, %fd217;
	fma.rn.f64 	%fd219, %fd214, 0d3C7ABC9E3B39803F, %fd218;
	add.f64 	%fd274, %fd215, %fd219;
	bra.uni 	$L__BB0_37;
$L__BB0_36:
	fma.rn.f64 	%fd187, %fd272, 0d7FF0000000000000, 0d7FF0000000000000;
	{
	.reg .b32 %temp; 
	mov.b64 	{%temp, %r119}, %fd272;
	}
	and.b32  	%r120, %r119, 2147483647;
	setp.eq.s32 	%p23, %r120, 0;
	selp.f64 	%fd274, 0dFFF0000000000000, %fd187, %p23;
$L__BB0_37:
	mul.f64 	%fd220, %fd274, 0d3C7777D0FFDA0D24;
	fma.rn.f64 	%fd48, %fd274, 0d3FF71547652B82FE, %fd220;
	cvt.rn.f64.s32 	%fd275, %r148;
	{
	.reg .b32 %temp; 
	mov.b64 	{%temp, %r168}, %fd275;
	}
	{
	.reg .b32 %temp; 
	mov.b64 	{%r169, %temp}, %fd275;
	}
	setp.gt.s32 	%p25, %r168, 1048575;
	mov.b32 	%r170, -1023;
	@%p25 bra 	$L__BB0_39;
	mul.f64 	%fd275, %fd275, 0d4350000000000000;
	{
	.reg .b32 %temp; 
	mov.b64 	{%temp, %r168}, %fd275;
	}
	{
	.reg .b32 %temp; 
	mov.b64 	{%r169, %temp}, %fd275;
	}
	mov.b32 	%r170, -1077;
$L__BB0_39:
	add.s32 	%r132, %r168, -1;
	setp.gt.u32 	%p26, %r132, 2146435070;
	@%p26 bra 	$L__BB0_43;
	shr.u32 	%r135, %r168, 20;
	add.s32 	%r171, %r170, %r135;
	and.b32  	%r136, %r168, 1048575;
	or.b32  	%r137, %r136, 1072693248;
	mov.b64 	%fd276, {%r169, %r137};
	setp.lt.u32 	%p28, %r137, 1073127583;
	@%p28 bra 	$L__BB0_42;
	{
	.reg .b32 %temp; 
	mov.b64 	{%r138, %temp}, %fd276;
	}
	{
	.reg .b32 %temp; 
	mov.b64 	{%temp, %r139}, %fd276;
	}
	add.s32 	%r140, %r139, -1048576;
	mov.b64 	%fd276, {%r138, %r140};
	add.s32 	%r171, %r171, 1;
$L__BB0_42:
	add.f64 	%fd222, %fd276, 0dBFF0000000000000;
	add.f64 	%fd223, %fd276, 0d3FF0000000000000;
	rcp.approx.ftz.f64 	%fd224, %fd223;
	neg.f64 	%fd225, %fd223;
	fma.rn.f64 	%fd226, %fd225, %fd224, 0d3FF0000000000000;
	fma.rn.f64 	%fd227, %fd226, %fd226, %fd226;
	fma.rn.f64 	%fd228, %fd227, %fd224, %fd224;
	mul.f64 	%fd229, %fd222, %fd228;
	fma.rn.f64 	%fd230, %fd222, %fd228, %fd229;
	mul.f64 	%fd231, %fd230, %fd230;
	fma.rn.f64 	%fd232, %fd231, 0d3EB1380B3AE80F1E, 0d3ED0EE258B7A8B04;
	fma.rn.f64 	%fd233, %fd232, %fd231, 0d3EF3B2669F02676F;
	fma.rn.f64 	%fd234, %fd233, %fd231, 0d3F1745CBA9AB0956;
	fma.rn.f64 	%fd235, %fd234, %fd231, 0d3F3C71C72D1B5154;
	fma.rn.f64 	%fd236, %fd235, %fd231, 0d3F624924923BE72D;
	fma.rn.f64 	%fd237, %fd236, %fd231, 0d3F8999999999A3C4;
	fma.rn.f64 	%fd238, %fd237, %fd231, 0d3FB5555555555554;
	sub.f64 	%fd239, %fd222, %fd230;
	add.f64 	%fd240, %fd239, %fd239;
	neg.f64 	%fd241, %fd230;
	fma.rn.f64 	%fd242, %fd241, %fd222, %fd240;
	mul.f64 	%fd243, %fd228, %fd242;
	mul.f64 	%fd244, %fd231, %fd238;
	fma.rn.f64 	%fd245, %fd244, %fd230, %fd243;
	xor.b32  	%r141, %r171, -2147483648;
	mov.b32 	%r142, 1127219200;
	mov.b64 	%fd246, {%r141, %r142};
	mov.b32 	%r143, -2147483648;
	mov.b64 	%fd247, {%r143, %r142};
	sub.f64 	%fd248, %fd246, %fd247;
	fma.rn.f64 	%fd249, %fd248, 0d3FE62E42FEFA39EF, %fd230;
	fma.rn.f64 	%fd250, %fd248, 0dBFE62E42FEFA39EF, %fd249;
	sub.f64 	%fd251, %fd250, %fd230;
	sub.f64 	%fd252, %fd245, %fd251;
	fma.rn.f64 	%fd253, %fd248, 0d3C7ABC9E3B39803F, %fd252;
	add.f64 	%fd277, %fd249, %fd253;
	bra.uni 	$L__BB0_44;
$L__BB0_43:
	fma.rn.f64 	%fd221, %fd275, 0d7FF0000000000000, 0d7FF0000000000000;
	{
	.reg .b32 %temp; 
	mov.b64 	{%temp, %r133}, %fd275;
	}
	and.b32  	%r134, %r133, 2147483647;
	setp.eq.s32 	%p27, %r134, 0;
	selp.f64 	%fd277, 0dFFF0000000000000, %fd221, %p27;
$L__BB0_44:
	mul.f64 	%fd254, %fd277, 0d3C7777D0FFDA0D24;
	fma.rn.f64 	%fd255, %fd277, 0d3FF71547652B82FE, %fd254;
	mul.f64 	%fd256, %fd48, 0d4070000000000000;
	div.rn.f64 	%fd257, %fd256, %fd255;
	cvt.rzi.s32.f64 	%r144, %fd257;
	cvt.u16.u32 	%rs6, %r144;
	mov.b16 	%rs7, 255;
$L__BB0_45:
	ld.const.u32 	%r145, [c_rowsize];
	mul.lo.s32 	%r146, %r145, %r1;
	mad.lo.s32 	%r147, %r2, 3, %r146;
	cvt.s64.s32 	%rd2, %r147;
	cvta.to.global.u64 	%rd3, %rd1;
	add.s64 	%rd4, %rd3, %rd2;
	st.global.u8 	[%rd4], %rs7;
	st.global.u8 	[%rd4+1], %rs6;
	st.global.u8 	[%rd4+2], %rs6;
$L__BB0_46:
	ret;

}


// ===== COMPILED SASS (sm_100) =====

	.target	sm_100

	.elftype	@"ET_EXEC"


//--------------------- .note.nv.tkinfo           --------------------------
	.section	.note.nv.tkinfo,"",@"SHT_NOTE"
	.sectionflags	@"SHF_NOTE_NV_TKINFO"
	.tkinfo
        /*0018*/ 	.word	0x00000002
        /*0030*/ 	.string	""
        /*0030*/ 	.string	"ptxas"
        /*0030*/ 	.string	"Cuda compilation tools, release 13.0, V13.0.88"
        /*0030*/ 	.string	"Build cuda_13.0.r13.0/compiler.36424714_0"
        /*0030*/ 	.string	"-arch sm_100 -m 64 "



//--------------------- .note.nv.cuinfo           --------------------------
	.section	.note.nv.cuinfo,"",@"SHT_NOTE"
	.sectionflags	@"SHF_NOTE_NV_CUINFO"
        /*0018*/ 	.short	0x0002
        /*001a*/ 	.short	0x0064
        /*001c*/ 	.short	0x0082
	.zero		2


//--------------------- .nv.info                  --------------------------
	.section	.nv.info,"",@"SHT_CUDA_INFO"
	.align	4


	//----- nvinfo : EIATTR_REGCOUNT
	.align		4
        /*0000*/ 	.byte	0x04, 0x2f
        /*0002*/ 	.short	(.L_9 - .L_8)
	.align		4
.L_8:
        /*0004*/ 	.word	index@(_Z19compute_escape_timePc)
        /*0008*/ 	.word	0x00000030


	//----- nvinfo : EIATTR_FRAME_SIZE
	.align		4
.L_9:
        /*000c*/ 	.byte	0x04, 0x11
        /*000e*/ 	.short	(.L_11 - .L_10)
	.align		4
.L_10:
        /*0010*/ 	.word	index@($__internal_0_$__cuda_sm20_div_rn_f64_full)
        /*0014*/ 	.word	0x00000000


	//----- nvinfo : EIATTR_FRAME_SIZE
	.align		4
.L_11:
        /*0018*/ 	.byte	0x04, 0x11
        /*001a*/ 	.short	(.L_13 - .L_12)
	.align		4
.L_12:
        /*001c*/ 	.word	index@(_Z19compute_escape_timePc)
        /*0020*/ 	.word	0x00000000


	//----- nvinfo : EIATTR_MIN_STACK_SIZE
	.align		4
.L_13:
        /*0024*/ 	.byte	0x04, 0x12
        /*0026*/ 	.short	(.L_15 - .L_14)
	.align		4
.L_14:
        /*0028*/ 	.word	index@(_Z19compute_escape_timePc)
        /*002c*/ 	.word	0x00000000
.L_15:


//--------------------- .nv.compat                --------------------------
	.section	.nv.compat,"",@"SHT_CUDA_COMPAT_INFO"
	.align	4
        /*0000*/ 	.byte	0x02, 0x09, 0x00, 0x00, 0x02, 0x02, 0x01, 0x00, 0x02, 0x05, 0x05, 0x00, 0x03, 0x07, 0x01, 0x01
        /*0010*/ 	.byte	0x02, 0x03, 0x00, 0x00, 0x02, 0x06, 0x01, 0x00, 0x04, 0x0b, 0x08, 0x00, 0x01, 0x00, 0x00, 0x00
        /*0020*/ 	.byte	0x00, 0x00, 0x00, 0x00


//--------------------- .nv.info._Z19compute_escape_timePc --------------------------
	.section	.nv.info._Z19compute_escape_timePc,"",@"SHT_CUDA_INFO"
	.sectionflags	@""
	.align	4


	//----- nvinfo : EIATTR_CUDA_API_VERSION
	.align		4
        /*0000*/ 	.byte	0x04, 0x37
        /*0002*/ 	.short	(.L_17 - .L_16)
.L_16:
        /*0004*/ 	.word	0x00000082


	//----- nvinfo : EIATTR_KPARAM_INFO
	.align		4
.L_17:
        /*0008*/ 	.byte	0x04, 0x17
        /*000a*/ 	.short	(.L_19 - .L_18)
.L_18:
        /*000c*/ 	.word	0x00000000
        /*0010*/ 	.short	0x0000
        /*0012*/ 	.short	0x0000
        /*0014*/ 	.byte	0x00, 0xf5, 0x21, 0x00


	//----- nvinfo : EIATTR_SPARSE_MMA_MASK
	.align		4
.L_19:
        /*0018*/ 	.byte	0x03, 0x50
        /*001a*/ 	.short	0x0000


	//----- nvinfo : EIATTR_MAXREG_COUNT
	.align		4
        /*001c*/ 	.byte	0x03, 0x1b
        /*001e*/ 	.short	0x00ff


	//----- nvinfo : EIATTR_MERCURY_ISA_VERSION
	.align		4
        /*0020*/ 	.byte	0x03, 0x5f
        /*0022*/ 	.short	0x0101


	//----- nvinfo : EIATTR_VRC_CTA_INIT_COUNT
	.align		4
        /*0024*/ 	.byte	0x02, 0x4a
	.zero		1
	.zero		1


	//----- nvinfo : EIATTR_EXIT_INSTR_OFFSETS
	.align		4
        /*0028*/ 	.byte	0x04, 0x1c
        /*002a*/ 	.short	(.L_21 - .L_20)


	//   ....[0]....
.L_20:
        /*002c*/ 	.word	0x00000310


	//   ....[1]....
        /*0030*/ 	.word	0x00001c10


	//----- nvinfo : EIATTR_CRS_STACK_SIZE
	.align		4
.L_21:
        /*0034*/ 	.byte	0x04, 0x1e
        /*0036*/ 	.short	(.L_23 - .L_22)
.L_22:
        /*0038*/ 	.word	0x00000000


	//----- nvinfo : EIATTR_CBANK_PARAM_SIZE
	.align		4
.L_23:
        /*003c*/ 	.byte	0x03, 0x19
        /*003e*/ 	.short	0x0008


	//----- nvinfo : EIATTR_PARAM_CBANK
	.align		4
        /*0040*/ 	.byte	0x04, 0x0a
        /*0042*/ 	.short	(.L_25 - .L_24)
	.align		4
.L_24:
        /*0044*/ 	.word	index@(.nv.constant0._Z19compute_escape_timePc)
        /*0048*/ 	.short	0x0380
        /*004a*/ 	.short	0x0008


	//----- nvinfo : EIATTR_SW_WAR
	.align		4
.L_25:
        /*004c*/ 	.byte	0x04, 0x36
        /*004e*/ 	.short	(.L_27 - .L_26)
.L_26:
        /*0050*/ 	.word	0x00000008
.L_27:


//--------------------- .nv.callgraph             --------------------------
	.section	.nv.callgraph,"",@"SHT_CUDA_CALLGRAPH"
	.align	4
	.sectionentsize	8
	.align		4
        /*0000*/ 	.word	0x00000000
	.align		4
        /*0004*/ 	.word	0xffffffff
	.align		4
        /*0008*/ 	.word	0x00000000
	.align		4
        /*000c*/ 	.word	0xfffffffe
	.align		4
        /*0010*/ 	.word	0x00000000
	.align		4
        /*0014*/ 	.word	0xfffffffd
	.align		4
        /*0018*/ 	.word	0x00000000
	.align		4
        /*001c*/ 	.word	0xfffffffc


//--------------------- .nv.constant3             --------------------------
	.section	.nv.constant3,"a",@progbits
	.align	8
.nv.constant3:
	.type		c_maxiter,@object
	.size		c_maxiter,(.L_0 - c_maxiter)
c_maxiter:
	.zero		4
.L_0:
	.zero		4
	.type		c_xmin,@object
	.size		c_xmin,(c_ymin - c_xmin)
c_xmin:
	.zero		8
	.type		c_ymin,@object
	.size		c_ymin,(c_x_step - c_ymin)
c_ymin:
	.zero		8
	.type		c_x_step,@object
	.size		c_x_step,(c_y_step - c_x_step)
c_x_step:
	.zero		8
	.type		c_y_step,@object
	.size		c_y_step,(c_N - c_y_step)
c_y_step:
	.zero		8
	.type		c_N,@object
	.size		c_N,(c_width - c_N)
c_N:
	.zero		4
	.type		c_width,@object
	.size		c_width,(c_rowsize - c_width)
c_width:
	.zero		4
	.type		c_rowsize,@object
	.size		c_rowsize,(.L_7 - c_rowsize)
c_rowsize:
	.zero		4
.L_7:


//--------------------- .text._Z19compute_escape_timePc --------------------------
	.section	.text._Z19compute_escape_timePc,"ax",@progbits
	.align	128
        .global         _Z19compute_escape_timePc
        .type           _Z19compute_escape_timePc,@function
        .size           _Z19compute_escape_timePc,(.L_x_26 - _Z19compute_escape_timePc)
        .other          _Z19compute_escape_timePc,@"STO_CUDA_ENTRY STV_DEFAULT"
_Z19compute_escape_timePc:
.text._Z19compute_escape_timePc:
[----:B------:R-:W-:Y:S08]  /*0000*/  LDC R1, c[0x0][0x37c] ;  /* 0x0000df00ff017b82 */ /* 0x000ff00000000800 */
[----:B------:R-:W0:Y:S01]  /*0010*/  LDC R17, c[0x3][0x2c] ;  /* 0x00c00b00ff117b82 */ /* 0x000e220000000800 */
[----:B------:R-:W1:Y:S01]  /*0020*/  S2R R7, SR_TID.Y ;  /* 0x0000000000077919 */ /* 0x000e620000002200 */
[----:B------:R-:W2:Y:S01]  /*0030*/  LDCU UR5, c[0x0][0x360] ;  /* 0x00006c00ff0577ac */ /* 0x000ea20008000800 */
[----:B------:R-:W2:Y:S05]  /*0040*/  S2R R5, SR_TID.X ;  /* 0x0000000000057919 */ /* 0x000eaa0000002100 */
[----:B------:R-:W1:Y:S08]  /*0050*/  S2UR UR6, SR_CTAID.Y ;  /* 0x00000000000679c3 */ /* 0x000e700000002600 */
[----:B------:R-:W1:Y:S01]  /*0060*/  LDC R0, c[0x0][0x364] ;  /* 0x0000d900ff007b82 */ /* 0x000e620000000800 */
[----:B0-----:R-:W-:-:S07]  /*0070*/  IABS R11, R17 ;  /* 0x00000011000b7213 */ /* 0x001fce0000000000 */
[----:B------:R-:W0:Y:S01]  /*0080*/  S2UR UR4, SR_CTAID.X ;  /* 0x00000000000479c3 */ /* 0x000e220000002500 */
[----:B------:R-:W3:Y:S07]  /*0090*/  I2F.RP R4, R11 ;  /* 0x0000000b00047306 */ /* 0x000eee0000209400 */
[----:B------:R-:W0:Y:S01]  /*00a0*/  LDC R9, c[0x0][0x370] ;  /* 0x0000dc00ff097b82 */ /* 0x000e220000000800 */
[----:B-1----:R-:W-:-:S07]  /*00b0*/  IMAD R0, R0, UR6, R7 ;  /* 0x0000000600007c24 */ /* 0x002fce000f8e0207 */
[----:B------:R-:W1:Y:S01]  /*00c0*/  LDC.64 R12, c[0x3][0x18] ;  /* 0x00c00600ff0c7b82 */ /* 0x000e620000000a00 */
[----:B---3--:R-:W3:Y:S07]  /*00d0*/  MUFU.RCP R4, R4 ;  /* 0x0000000400047308 */ /* 0x008eee0000001000 */
[----:B------:R-:W4:Y:S01]  /*00e0*/  LDC.64 R14, c[0x3][0x20] ;  /* 0x00c00800ff0e7b82 */ /* 0x000f220000000a00 */
[----:B0-----:R-:W-:-:S07]  /*00f0*/  IMAD R0, R0, R9, UR4 ;  /* 0x0000000400007e24 */ /* 0x001fce000f8e0209 */
[----:B------:R-:W1:Y:S01]  /*0100*/  LDC.64 R6, c[0x3][0x8] ;  /* 0x00c00200ff067b82 */ /* 0x000e620000000a00 */
[----:B------:R-:W0:Y:S01]  /*0110*/  LDCU UR4, c[0x3][0x28] ;  /* 0x00c00500ff0477ac */ /* 0x000e220008000800 */
[----:B---3--:R-:W-:Y:S02]  /*0120*/  VIADD R2, R4, 0xffffffe ;  /* 0x0ffffffe04027836 */ /* 0x008fe40000000000 */
[----:B--2---:R-:W-:Y:S02]  /*0130*/  IMAD R16, R0, UR5, R5 ;  /* 0x0000000500107c24 */ /* 0x004fe4000f8e0205 */
[----:B------:R2:W3:Y:S02]  /*0140*/  F2I.FTZ.U32.TRUNC.NTZ R3, R2 ;  /* 0x0000000200037305 */ /* 0x0004e4000021f000 */
[----:B--2---:R-:W-:Y:S02]  /*0150*/  IMAD.MOV.U32 R2, RZ, RZ, RZ ;  /* 0x000000ffff027224 */ /* 0x004fe400078e00ff */
[----:B---3--:R-:W-:Y:S01]  /*0160*/  IMAD.MOV R4, RZ, RZ, -R3 ;  /* 0x000000ffff047224 */ /* 0x008fe200078e0a03 */
[----:B-1----:R-:W-:-:S03]  /*0170*/  DFMA R6, R12, 0.5, R6 ;  /* 0x3fe000000c06782b */ /* 0x002fc60000000006 */
[----:B------:R-:W-:Y:S01]  /*0180*/  IMAD R5, R4, R11, RZ ;  /* 0x0000000b04057224 */ /* 0x000fe200078e02ff */
[----:B------:R-:W-:-:S03]  /*0190*/  IABS R4, R16 ;  /* 0x0000001000047213 */ /* 0x000fc60000000000 */
[----:B------:R-:W-:-:S06]  /*01a0*/  IMAD.HI.U32 R3, R3, R5, R2 ;  /* 0x0000000503037227 */ /* 0x000fcc00078e0002 */
[----:B------:R-:W-:-:S04]  /*01b0*/  IMAD.HI.U32 R0, R3, R4, RZ ;  /* 0x0000000403007227 */ /* 0x000fc800078e00ff */
[----:B------:R-:W-:-:S04]  /*01c0*/  IMAD.MOV R2, RZ, RZ, -R0 ;  /* 0x000000ffff027224 */ /* 0x000fc800078e0a00 */
[C---:B------:R-:W-:Y:S02]  /*01d0*/  IMAD R2, R11.reuse, R2, R4 ;  /* 0x000000020b027224 */ /* 0x040fe400078e0204 */
[----:B------:R-:W4:Y:S03]  /*01e0*/  LDC.64 R4, c[0x3][0x10] ;  /* 0x00c00400ff047b82 */ /* 0x000f260000000a00 */
[----:B------:R-:W-:-:S13]  /*01f0*/  ISETP.GT.U32.AND P1, PT, R11, R2, PT ;  /* 0x000000020b00720c */ /* 0x000fda0003f24070 */
[----:B------:R-:W-:Y:S02]  /*0200*/  @!P1 IMAD.IADD R2, R2, 0x1, -R11 ;  /* 0x0000000102029824 */ /* 0x000fe400078e0a0b */
[----:B------:R-:W-:Y:S01]  /*0210*/  @!P1 VIADD R0, R0, 0x1 ;  /* 0x0000000100009836 */ /* 0x000fe20000000000 */
[----:B------:R-:W-:Y:S02]  /*0220*/  ISETP.NE.AND P1, PT, R17, RZ, PT ;  /* 0x000000ff1100720c */ /* 0x000fe40003f25270 */
[----:B------:R-:W-:Y:S02]  /*0230*/  ISETP.GE.U32.AND P0, PT, R2, R11, PT ;  /* 0x0000000b0200720c */ /* 0x000fe40003f06070 */
[----:B------:R-:W-:Y:S01]  /*0240*/  LOP3.LUT R2, R16, R17, RZ, 0x3c, !PT ;  /* 0x0000001110027212 */ /* 0x000fe200078e3cff */
[----:B----4-:R-:W-:-:S03]  /*0250*/  DFMA R4, R14, 0.5, R4 ;  /* 0x3fe000000e04782b */ /* 0x010fc60000000004 */
[----:B------:R-:W-:-:S07]  /*0260*/  ISETP.GE.AND P2, PT, R2, RZ, PT ;  /* 0x000000ff0200720c */ /* 0x000fce0003f46270 */
[----:B------:R-:W-:Y:S02]  /*0270*/  @P0 IADD3 R0, PT, PT, R0, 0x1, RZ ;  /* 0x0000000100000810 */ /* 0x000fe40007ffe0ff */
[----:B0-----:R-:W-:-:S04]  /*0280*/  ISETP.GE.AND P0, PT, R16, UR4, PT ;  /* 0x0000000410007c0c */ /* 0x001fc8000bf06270 */
[----:B------:R-:W-:Y:S01]  /*0290*/  @!P2 IMAD.MOV R0, RZ, RZ, -R0 ;  /* 0x000000ffff00a224 */ /* 0x000fe200078e0a00 */
[----:B------:R-:W-:-:S04]  /*02a0*/  @!P1 LOP3.LUT R0, RZ, R17, RZ, 0x33, !PT ;  /* 0x00000011ff009212 */ /* 0x000fc800078e33ff */
[----:B------:R-:W0:Y:S01]  /*02b0*/  I2F.F64 R10, R0 ;  /* 0x00000000000a7312 */ /* 0x000e220000201c00 */
[----:B------:R-:W-:-:S04]  /*02c0*/  IMAD.MOV R2, RZ, RZ, -R0 ;  /* 0x000000ffff027224 */ /* 0x000fc800078e0a00 */
[----:B------:R-:W-:-:S04]  /*02d0*/  IMAD R2, R17, R2, R16 ;  /* 0x0000000211027224 */ /* 0x000fc800078e0210 */
[----:B------:R-:W1:Y:S01]  /*02e0*/  I2F.F64 R8, R2 ;  /* 0x0000000200087312 */ /* 0x000e620000201c00 */
[----:B0-----:R-:W-:Y:S02]  /*02f0*/  DFMA R4, R10, R14, R4 ;  /* 0x0000000e0a04722b */ /* 0x001fe40000000004 */
[----:B-1----:R-:W-:Y:S01]  /*0300*/  DFMA R16, R8, R12, R6 ;  /* 0x0000000c0810722b */ /* 0x002fe20000000006 */
[----:B------:R-:W-:Y:S10]  /*0310*/  @P0 EXIT ;  /* 0x000000000000094d */ /* 0x000ff40003800000 */
[----:B------:R-:W-:Y:S01]  /*0320*/  DMUL R12, R4, R4 ;  /* 0x00000004040c7228 */ /* 0x000fe20000000000 */
[----:B------:R-:W0:Y:S01]  /*0330*/  LDCU UR6, c[0x3][URZ] ;  /* 0x00c00000ff0677ac */ /* 0x000e220008000800 */
[----:B------:R-:W-:Y:S01]  /*0340*/  DADD R6, R16, -0.25 ;  /* 0xbfd0000010067429 */ /* 0x000fe20000000000 */
[----:B------:R-:W-:Y:S01]  /*0350*/  BSSY.RECONVERGENT B0, `(.L_x_0) ;  /* 0x000000e000007945 */ /* 0x000fe20003800200 */
[----:B------:R-:W1:Y:S04]  /*0360*/  LDCU.64 UR4, c[0x0][0x358] ;  /* 0x00006b00ff0477ac */ /* 0x000e680008000a00 */
[----:B------:R-:W-:Y:S02]  /*0370*/  DMUL R10, R12, 0.25 ;  /* 0x3fd000000c0a7828 */ /* 0x000fe40000000000 */
[----:B------:R-:W-:-:S08]  /*0380*/  DFMA R8, R6, R6, R12 ;  /* 0x000000060608722b */ /* 0x000fd0000000000c */
[----:B------:R-:W-:-:S08]  /*0390*/  DADD R6, R6, R8 ;  /* 0x0000000006067229 */ /* 0x000fd00000000008 */
[----:B------:R-:W-:-:S08]  /*03a0*/  DMUL R6, R8, R6 ;  /* 0x0000000608067228 */ /* 0x000fd00000000000 */
[----:B------:R-:W-:-:S14]  /*03b0*/  DSETP.GEU.AND P0, PT, R6, R10, PT ;  /* 0x0000000a0600722a */ /* 0x000fdc0003f0e000 */
[----:B------:R-:W2:Y:S01]  /*03c0*/  @!P0 LDC R34, c[0x3][RZ] ;  /* 0x00c00000ff228b82 */ /* 0x000ea20000000800 */
[----:B01----:R-:W-:Y:S05]  /*03d0*/  @!P0 BRA `(.L_x_1) ;  /* 0x0000000000148947 */ /* 0x003fea0003800000 */
[----:B------:R-:W-:Y:S01]  /*03e0*/  DADD R6, R16, 1 ;  /* 0x3ff0000010067429 */ /* 0x000fe20000000000 */
[----:B--2---:R-:W-:-:S07]  /*03f0*/  IMAD.MOV.U32 R34, RZ, RZ, RZ ;  /* 0x000000ffff227224 */ /* 0x004fce00078e00ff */
[----:B------:R-:W-:-:S08]  /*0400*/  DFMA R6, R6, R6, R12 ;  /* 0x000000060606722b */ /* 0x000fd0000000000c */
[----:B------:R-:W-:-:S14]  /*0410*/  DSETP.GEU.AND P0, PT, R6, 0.0625, PT ;  /* 0x3fb000000600742a */ /* 0x000fdc0003f0e000 */
[----:B------:R-:W0:Y:S02]  /*0420*/  @!P0 LDC R34, c[0x3][RZ] ;  /* 0x00c00000ff228b82 */ /* 0x000e240000000800 */
.L_x_1:
[----:B------:R-:W-:Y:S05]  /*0430*/  BSYNC.RECONVERGENT B0 ;  /* 0x0000000000007941 */ /* 0x000fea0003800200 */
.L_x_0:
[----:B0-2---:R-:W-:Y:S01]  /*0440*/  ISETP.GE.AND P0, PT, R34, UR6, PT ;  /* 0x0000000622007c0c */ /* 0x005fe2000bf06270 */
[----:B------:R-:W-:Y:S01]  /*0450*/  BSSY.RECONVERGENT B0, `(.L_x_2) ;  /* 0x0000013000007945 */ /* 0x000fe20003800200 */
[----:B------:R-:W-:-:S11]  /*0460*/  CS2R R32, SRZ ;  /* 0x0000000000207805 */ /* 0x000fd6000001ff00 */
[----:B------:R-:W-:Y:S05]  /*0470*/  @P0 BRA `(.L_x_3) ;  /* 0x0000000000400947 */ /* 0x000fea0003800000 */
[----:B------:R-:W-:Y:S02]  /*0480*/  CS2R R6, SRZ ;  /* 0x0000000000067805 */ /* 0x000fe4000001ff00 */
[----:B------:R-:W-:Y:S02]  /*0490*/  CS2R R8, SRZ ;  /* 0x0000000000087805 */ /* 0x000fe4000001ff00 */
[----:B------:R-:W-:Y:S02]  /*04a0*/  CS2R R10, SRZ ;  /* 0x00000000000a7805 */ /* 0x000fe4000001ff00 */
[----:B------:R-:W-:-:S07]  /*04b0*/  CS2R R12, SRZ ;  /* 0x00000000000c7805 */ /* 0x000fce000001ff00 */
.L_x_4:
[----:B------:R-:W-:Y:S01]  /*04c0*/  DMUL R14, R12, R10 ;  /* 0x0000000a0c0e7228 */ /* 0x000fe20000000000 */
[----:B------:R-:W-:Y:S01]  /*04d0*/  VIADD R34, R34, 0x1 ;  /* 0x0000000122227836 */ /* 0x000fe20000000000 */
[----:B------:R-:W-:-:S04]  /*04e0*/  DADD R6, R8, -R6 ;  /* 0x0000000008067229 */ /* 0x000fc80000000806 */
[----:B------:R-:W-:Y:S02]  /*04f0*/  ISETP.GE.AND P0, PT, R34, UR6, PT ;  /* 0x0000000622007c0c */ /* 0x000fe4000bf06270 */
[----:B------:R-:W-:Y:S02]  /*0500*/  DFMA R10, R12, R10, R14 ;  /* 0x0000000a0c0a722b */ /* 0x000fe4000000000e */
[----:B------:R-:W-:-:S06]  /*0510*/  DADD R12, R16, R6 ;  /* 0x00000000100c7229 */ /* 0x000fcc0000000006 */
[----:B------:R-:W-:Y:S02]  /*0520*/  DADD R10, R4, R10 ;  /* 0x00000000040a7229 */ /* 0x000fe4000000000a */
[----:B------:R-:W-:-:S06]  /*0530*/  DMUL R8, R12, R12 ;  /* 0x0000000c0c087228 */ /* 0x000fcc0000000000 */
[----:B------:R-:W-:-:S08]  /*0540*/  DMUL R6, R10, R10 ;  /* 0x0000000a0a067228 */ /* 0x000fd00000000000 */
[----:B------:R-:W-:-:S08]  /*0550*/  DADD R32, R8, R6 ;  /* 0x0000000008207229 */ /* 0x000fd00000000006 */
[----:B------:R-:W-:-:S14]  /*0560*/  DSETP.LT.AND P1, PT, R32, 4, PT ;  /* 0x401000002000742a */ /* 0x000fdc0003f21000 */
[----:B------:R-:W-:Y:S05]  /*0570*/  @!P0 BRA P1, `(.L_x_4) ;  /* 0xfffffffc00d08947 */ /* 0x000fea000083ffff */
.L_x_3:
[----:B------:R-:W-:Y:S05]  /*0580*/  BSYNC.RECONVERGENT B0 ;  /* 0x0000000000007941 */ /* 0x000fea0003800200 */
.L_x_2:
[----:B------:R-:W-:Y:S01]  /*0590*/  ISETP.NE.AND P0, PT, R34, UR6, PT ;  /* 0x0000000622007c0c */ /* 0x000fe2000bf05270 */
[----:B------:R-:W-:Y:S01]  /*05a0*/  BSSY.RECONVERGENT B0, `(.L_x_5) ;  /* 0x000015d000007945 */ /* 0x000fe20003800200 */
[----:B------:R-:W-:Y:S02]  /*05b0*/  PRMT R5, RZ, 0x7610, R5 ;  /* 0x00007610ff057816 */ /* 0x000fe40000000005 */
[----:B------:R-:W-:-:S09]  /*05c0*/  PRMT R6, RZ, 0x7610, R6 ;  /* 0x00007610ff067816 */ /* 0x000fd20000000006 */
[----:B------:R-:W-:Y:S05]  /*05d0*/  @!P0 BRA `(.L_x_6) ;  /* 0x0000001400648947 */ /* 0x000fea0003800000 */
[----:B------:R-:W0:Y:S01]  /*05e0*/  MUFU.RCP64H R25, 2 ;  /* 0x4000000000197908 */ /* 0x000e220000001800 */
[----:B------:R-:W-:Y:S01]  /*05f0*/  IMAD.MOV.U32 R4, RZ, RZ, 0x0 ;  /* 0x00000000ff047424 */ /* 0x000fe200078e00ff */
[----:B------:R-:W-:Y:S01]  /*0600*/  MOV R5, 0x40000000 ;  /* 0x4000000000057802 */ /* 0x000fe20000000f00 */
[----:B------:R-:W-:Y:S01]  /*0610*/  IMAD.MOV.U32 R24, RZ, RZ, RZ ;  /* 0x000000ffff187224 */ /* 0x000fe200078e00ff */
[----:B------:R-:W-:Y:S01]  /*0620*/  MOV R8, 0x9f02676f ;  /* 0x9f02676f00087802 */ /* 0x000fe20000000f00 */
[----:B------:R-:W-:Y:S01]  /*0630*/  IMAD.MOV.U32 R6, RZ, RZ, -0x748574fc ;  /* 0x8b7a8b04ff067424 */ /* 0x000fe200078e00ff */
[----:B------:R-:W-:Y:S01]  /*0640*/  UMOV UR8, 0x0 ;  /* 0x0000000000087882 */ /* 0x000fe20000000000 */
[----:B------:R-:W-:Y:S01]  /*0650*/  IMAD.MOV.U32 R7, RZ, RZ, 0x3ed0ee25 ;  /* 0x3ed0ee25ff077424 */ /* 0x000fe200078e00ff */
[----:B------:R-:W-:Y:S01]  /*0660*/  UMOV UR9, 0x3ff00000 ;  /* 0x3ff0000000097882 */ /* 0x000fe20000000000 */
[----:B------:R-:W-:Y:S01]  /*0670*/  IMAD.MOV.U32 R9, RZ, RZ, 0x3ef3b266 ;  /* 0x3ef3b266ff097424 */ /* 0x000fe200078e00ff */
[----:B------:R-:W-:Y:S01]  /*0680*/  ISETP.GT.AND P0, PT, R33, 0xfffff, PT ;  /* 0x000fffff2100780c */ /* 0x000fe20003f04270 */
[----:B------:R-:W-:Y:S01]  /*0690*/  IMAD.MOV.U32 R42, RZ, RZ, R33 ;  /* 0x000000ffff2a7224 */ /* 0x000fe200078e0021 */
[----:B------:R-:W-:Y:S01]  /*06a0*/  BSSY.RECONVERGENT B1, `(.L_x_7) ;  /* 0x000006f000017945 */ /* 0x000fe20003800200 */
[----:B0-----:R-:W-:-:S08]  /*06b0*/  DFMA R4, R24, -R4, 1 ;  /* 0x3ff000001804742b */ /* 0x001fd00000000804 */
[----:B------:R-:W-:-:S08]  /*06c0*/  DFMA R4, R4, R4, R4 ;  /* 0x000000040404722b */ /* 0x000fd00000000004 */
[----:B------:R-:W-:Y:S01]  /*06d0*/  DFMA R24, R24, R4, R24 ;  /* 0x000000041818722b */ /* 0x000fe20000000018 */
[----:B------:R-:W-:Y:S02]  /*06e0*/  IMAD.MOV.U32 R4, RZ, RZ, 0x3ae80f1e ;  /* 0x3ae80f1eff047424 */ /* 0x000fe400078e00ff */
[----:B------:R-:W-:-:S05]  /*06f0*/  IMAD.MOV.U32 R5, RZ, RZ, 0x3eb1380b ;  /* 0x3eb1380bff057424 */ /* 0x000fca00078e00ff */
[----:B------:R-:W-:-:S08]  /*0700*/  DMUL R28, RZ, R24 ;  /* 0x00000018ff1c7228 */ /* 0x000fd00000000000 */
[----:B------:R-:W-:-:S08]  /*0710*/  DFMA R28, RZ, R24, R28 ;  /* 0x00000018ff1c722b */ /* 0x000fd0000000001c */
[----:B------:R-:W-:Y:S02]  /*0720*/  DMUL R26, R28, R28 ;  /* 0x0000001c1c1a7228 */ /* 0x000fe40000000000 */
[----:B------:R-:W-:-:S06]  /*0730*/  DADD R18, RZ, -R28 ;  /* 0x00000000ff127229 */ /* 0x000fcc000000081c */
[----:B------:R-:W-:Y:S02]  /*0740*/  DFMA R10, R26, R4, R6 ;  /* 0x000000041a0a722b */ /* 0x000fe40000000006 */
[----:B------:R-:W-:Y:S01]  /*0750*/  DADD R22, R18, R18 ;  /* 0x0000000012167229 */ /* 0x000fe20000000012 */
[----:B------:R-:W-:Y:S02]  /*0760*/  IMAD.MOV.U32 R18, RZ, RZ, -0x105c611 ;  /* 0xfefa39efff127424 */ /* 0x000fe400078e00ff */
[----:B------:R-:W-:-:S03]  /*0770*/  IMAD.MOV.U32 R19, RZ, RZ, 0x3fe62e42 ;  /* 0x3fe62e42ff137424 */ /* 0x000fc600078e00ff */
[----:B------:R-:W-:Y:S01]  /*0780*/  DFMA R12, R26, R10, R8 ;  /* 0x0000000a1a0c722b */ /* 0x000fe20000000008 */
[----:B------:R-:W-:Y:S01]  /*0790*/  IMAD.MOV.U32 R10, RZ, RZ, -0x5654f6aa ;  /* 0xa9ab0956ff0a7424 */ /* 0x000fe200078e00ff */
[----:B------:R-:W-:Y:S01]  /*07a0*/  DFMA R40, RZ, -R28, R22 ;  /* 0x8000001cff28722b */ /* 0x000fe20000000016 */
[----:B------:R-:W-:Y:S01]  /*07b0*/  IMAD.MOV.U32 R11, RZ, RZ, 0x3f1745cb ;  /* 0x3f1745cbff0b7424 */ /* 0x000fe200078e00ff */
[----:B------:R-:W-:Y:S01]  /*07c0*/  DFMA R30, R18, -UR8, R28 ;  /* 0x80000008121e7c2b */ /* 0x000fe2000800001c */
[----:B------:R-:W-:Y:S02]  /*07d0*/  IMAD.MOV.U32 R22, RZ, RZ, -0x105c611 ;  /* 0xfefa39efff167424 */ /* 0x000fe400078e00ff */
[----:B------:R-:W-:Y:S02]  /*07e0*/  IMAD.MOV.U32 R23, RZ, RZ, 0x3fe62e42 ;  /* 0x3fe62e42ff177424 */ /* 0x000fe400078e00ff */
[----:B------:R-:W-:Y:S01]  /*07f0*/  DFMA R14, R26, R12, R10 ;  /* 0x0000000c1a0e722b */ /* 0x000fe2000000000a */
[----:B------:R-:W-:Y:S01]  /*0800*/  IMAD.MOV.U32 R12, RZ, RZ, 0x2d1b5154 ;  /* 0x2d1b5154ff0c7424 */ /* 0x000fe200078e00ff */
[----:B------:R-:W-:Y:S01]  /*0810*/  DMUL R40, R24, R40 ;  /* 0x0000002818287228 */ /* 0x000fe20000000000 */
[----:B------:R-:W-:-:S02]  /*0820*/  IMAD.MOV.U32 R13, RZ, RZ, 0x3f3c71c7 ;  /* 0x3f3c71c7ff0d7424 */ /* 0x000fc400078e00ff */
[----:B------:R-:W-:Y:S02]  /*0830*/  IMAD.MOV.U32 R24, RZ, RZ, 0x3b39803f ;  /* 0x3b39803fff187424 */ /* 0x000fe400078e00ff */
[----:B------:R-:W-:Y:S02]  /*0840*/  IMAD.MOV.U32 R25, RZ, RZ, 0x3c7abc9e ;  /* 0x3c7abc9eff197424 */ /* 0x000fe400078e00ff */
[----:B------:R-:W-:Y:S01]  /*0850*/  DFMA R16, R26, R14, R12 ;  /* 0x0000000e1a10722b */ /* 0x000fe2000000000c */
[----:B------:R-:W-:Y:S01]  /*0860*/  MOV R14, 0x923be72d ;  /* 0x923be72d000e7802 */ /* 0x000fe20000000f00 */
[----:B------:R-:W-:-:S06]  /*0870*/  IMAD.MOV.U32 R15, RZ, RZ, 0x3f624924 ;  /* 0x3f624924ff0f7424 */ /* 0x000fcc00078e00ff */
[----:B------:R-:W-:Y:S01]  /*0880*/  DFMA R20, R26, R16, R14 ;  /* 0x000000101a14722b */ /* 0x000fe2000000000e */
[----:B------:R-:W-:Y:S02]  /*0890*/  IMAD.MOV.U32 R16, RZ, RZ, -0x66665c3c ;  /* 0x9999a3c4ff107424 */ /* 0x000fe400078e00ff */
[----:B------:R-:W-:-:S06]  /*08a0*/  IMAD.MOV.U32 R17, RZ, RZ, 0x3f899999 ;  /* 0x3f899999ff117424 */ /* 0x000fcc00078e00ff */
[----:B------:R-:W-:Y:S01]  /*08b0*/  DFMA R36, R26, R20, R16 ;  /* 0x000000141a24722b */ /* 0x000fe20000000010 */
[----:B------:R-:W-:Y:S01]  /*08c0*/  MOV R20, 0x55555554 ;  /* 0x5555555400147802 */ /* 0x000fe20000000f00 */
[----:B------:R-:W-:-:S06]  /*08d0*/  IMAD.MOV.U32 R21, RZ, RZ, 0x3fb55555 ;  /* 0x3fb55555ff157424 */ /* 0x000fcc00078e00ff */
[----:B------:R-:W-:Y:S02]  /*08e0*/  DFMA R38, R26, R36, R20 ;  /* 0x000000241a26722b */ /* 0x000fe40000000014 */
[----:B------:R-:W-:-:S06]  /*08f0*/  DFMA R36, -R22, -1, R30 ;  /* 0xbff000001624782b */ /* 0x000fcc000000011e */
[----:B------:R-:W-:Y:S02]  /*0900*/  DMUL R38, R26, R38 ;  /* 0x000000261a267228 */ /* 0x000fe40000000000 */
[----:B------:R-:W-:Y:S01]  /*0910*/  DADD R36, -R28, R36 ;  /* 0x000000001c247229 */ /* 0x000fe20000000124 */
[----:B------:R-:W-:Y:S01]  /*0920*/  MOV R26, 0xffda0d24 ;  /* 0xffda0d24001a7802 */ /* 0x000fe20000000f00 */
[----:B------:R-:W-:-:S04]  /*0930*/  IMAD.MOV.U32 R27, RZ, RZ, 0x3c7777d0 ;  /* 0x3c7777d0ff1b7424 */ /* 0x000fc800078e00ff */
[----:B------:R-:W-:Y:S01]  /*0940*/  DFMA R38, R28, R38, R40 ;  /* 0x000000261c26722b */ /* 0x000fe20000000028 */
[----:B------:R-:W-:Y:S02]  /*0950*/  IMAD.MOV.U32 R28, RZ, RZ, 0x652b82fe ;  /* 0x652b82feff1c7424 */ /* 0x000fe400078e00ff */
[----:B------:R-:W-:-:S05]  /*0960*/  IMAD.MOV.U32 R29, RZ, RZ, 0x3ff71547 ;  /* 0x3ff71547ff1d7424 */ /* 0x000fca00078e00ff */
[----:B------:R-:W-:-:S08]  /*0970*/  DADD R36, R38, -R36 ;  /* 0x0000000026247229 */ /* 0x000fd00000000824 */
[----:B------:R-:W-:-:S08]  /*0980*/  DFMA R36, R24, -UR8, R36 ;  /* 0x8000000818247c2b */ /* 0x000fd00008000024 */
[----:B------:R-:W-:Y:S01]  /*0990*/  DADD R30, R30, R36 ;  /* 0x000000001e1e7229 */ /* 0x000fe20000000024 */
[----:B------:R-:W-:Y:S01]  /*09a0*/  IMAD.MOV.U32 R36, RZ, RZ, R32 ;  /* 0x000000ffff247224 */ /* 0x000fe200078e0020 */
[----:B------:R-:W-:-:S06]  /*09b0*/  @!P0 DMUL R32, R32, 1.80143985094819840000e+16 ;  /* 0x4350000020208828 */ /* 0x000fcc0000000000 */
[----:B------:R-:W-:-:S04]  /*09c0*/  DMUL R38, R30, R26 ;  /* 0x0000001a1e267228 */ /* 0x000fc80000000000 */
[----:B------:R-:W-:Y:S01]  /*09d0*/  @!P0 MOV R42, R33 ;  /* 0x00000021002a8202 */ /* 0x000fe20000000f00 */
[----:B------:R-:W-:-:S03]  /*09e0*/  @!P0 IMAD.MOV.U32 R36, RZ, RZ, R32 ;  /* 0x000000ffff248224 */ /* 0x000fc600078e0020 */
[----:B------:R-:W-:Y:S01]  /*09f0*/  DFMA R38, R30, R28, R38 ;  /* 0x0000001c1e26722b */ /* 0x000fe20000000026 */
[----:B------:R-:W-:Y:S01]  /*0a00*/  VIADD R3, R42, 0xffffffff ;  /* 0xffffffff2a037836 */ /* 0x000fe20000000000 */
[----:B------:R-:W0:Y:S04]  /*0a10*/  I2F.F64 R30, R34 ;  /* 0x00000022001e7312 */ /* 0x000e280000201c00 */
[----:B------:R-:W-:Y:S02]  /*0a20*/  ISETP.GT.U32.AND P1, PT, R3, 0x7feffffe, PT ;  /* 0x7feffffe0300780c */ /* 0x000fe40003f24070 */
[----:B------:R-:W-:Y:S01]  /*0a30*/  DADD R38, -R38, 1.75 ;  /* 0x3ffc000026267429 */ /* 0x000fe20000000100 */
[----:B------:R-:W-:Y:S02]  /*0a40*/  IMAD.MOV.U32 R3, RZ, RZ, -0x3ff ;  /* 0xfffffc01ff037424 */ /* 0x000fe400078e00ff */
[----:B------:R-:W-:-:S05]  /*0a50*/  @!P0 IMAD.MOV.U32 R3, RZ, RZ, -0x435 ;  /* 0xfffffbcbff038424 */ /* 0x000fca00078e00ff */
[----:B0-----:R-:W-:-:S03]  /*0a60*/  DADD R30, R38, R30 ;  /* 0x00000000261e7229 */ /* 0x001fc6000000001e */
[----:B------:R-:W-:Y:S08]  /*0a70*/  @P1 BRA `(.L_x_8) ;  /* 0x0000000000ac1947 */ /* 0x000ff00003800000 */
[C---:B------:R-:W-:Y:S01]  /*0a80*/  LOP3.LUT R32, R42.reuse, 0xfffff, RZ, 0xc0, !PT ;  /* 0x000fffff2a207812 */ /* 0x040fe200078ec0ff */
[----:B------:R-:W-:Y:S01]  /*0a90*/  IMAD.MOV.U32 R38, RZ, RZ, RZ ;  /* 0x000000ffff267224 */ /* 0x000fe200078e00ff */
[----:B------:R-:W-:Y:S01]  /*0aa0*/  LEA.HI R3, R42, R3, RZ, 0xc ;  /* 0x000000032a037211 */ /* 0x000fe200078f60ff */
[----:B------:R-:W-:Y:S01]  /*0ab0*/  UMOV UR8, 0x80000000 ;  /* 0x8000000000087882 */ /* 0x000fe20000000000 */
[----:B------:R-:W-:Y:S01]  /*0ac0*/  LOP3.LUT R37, R32, 0x3ff00000, RZ, 0xfc, !PT ;  /* 0x3ff0000020257812 */ /* 0x000fe200078efcff */
[----:B------:R-:W-:-:S03]  /*0ad0*/  UMOV UR9, 0x43300000 ;  /* 0x4330000000097882 */ /* 0x000fc60000000000 */
[----:B------:R-:W-:-:S13]  /*0ae0*/  ISETP.GE.U32.AND P0, PT, R37, 0x3ff6a09f, PT ;  /* 0x3ff6a09f2500780c */ /* 0x000fda0003f06070 */
[----:B------:R-:W-:Y:S02]  /*0af0*/  @P0 VIADD R33, R37, 0xfff00000 ;  /* 0xfff0000025210836 */ /* 0x000fe40000000000 */
[----:B------:R-:W-:-:S03]  /*0b00*/  @P0 VIADD R3, R3, 0x1 ;  /* 0x0000000103030836 */ /* 0x000fc60000000000 */
[----:B------:R-:W-:-:S06]  /*0b10*/  @P0 MOV R37, R33 ;  /* 0x0000002100250202 */ /* 0x000fcc0000000f00 */
[C---:B------:R-:W-:Y:S02]  /*0b20*/  DADD R44, R36.reuse, 1 ;  /* 0x3ff00000242c7429 */ /* 0x040fe40000000000 */
[----:B------:R-:W-:-:S04]  /*0b30*/  DADD R40, R36, -1 ;  /* 0xbff0000024287429 */ /* 0x000fc80000000000 */
[----:B------:R-:W0:Y:S02]  /*0b40*/  MUFU.RCP64H R39, R45 ;  /* 0x0000002d00277308 */ /* 0x000e240000001800 */
[----:B0-----:R-:W-:-:S08]  /*0b50*/  DFMA R32, -R44, R38, 1 ;  /* 0x3ff000002c20742b */ /* 0x001fd00000000126 */
[----:B------:R-:W-:-:S08]  /*0b60*/  DFMA R32, R32, R32, R32 ;  /* 0x000000202020722b */ /* 0x000fd00000000020 */
[----:B------:R-:W-:-:S08]  /*0b70*/  DFMA R38, R38, R32, R38 ;  /* 0x000000202626722b */ /* 0x000fd00000000026 */
[----:B------:R-:W-:-:S08]  /*0b80*/  DMUL R32, R40, R38 ;  /* 0x0000002628207228 */ /* 0x000fd00000000000 */
[----:B------:R-:W-:-:S08]  /*0b90*/  DFMA R32, R40, R38, R32 ;  /* 0x000000262820722b */ /* 0x000fd00000000020 */
[----:B------:R-:W-:Y:S02]  /*0ba0*/  DADD R34, R40, -R32 ;  /* 0x0000000028227229 */ /* 0x000fe40000000820 */
[CC--:B------:R-:W-:Y:S02]  /*0bb0*/  DMUL R36, R32.reuse, R32.reuse ;  /* 0x0000002020247228 */ /* 0x0c0fe40000000000 */
[----:B------:R-:W-:-:S04]  /*0bc0*/  DMUL R42, R32, R32 ;  /* 0x00000020202a7228 */ /* 0x000fc80000000000 */
[----:B------:R-:W-:-:S08]  /*0bd0*/  DADD R34, R34, R34 ;  /* 0x0000000022227229 */ /* 0x000fd00000000022 */
[----:B------:R-:W-:Y:S02]  /*0be0*/  DFMA R34, R40, -R32, R34 ;  /* 0x800000202822722b */ /* 0x000fe40000000022 */
[----:B------:R-:W-:-:S06]  /*0bf0*/  DFMA R40, R36, R4, R6 ;  /* 0x000000042428722b */ /* 0x000fcc0000000006 */
[----:B------:R-:W-:Y:S02]  /*0c00*/  DMUL R34, R38, R34 ;  /* 0x0000002226227228 */ /* 0x000fe40000000000 */
[----:B------:R-:W-:Y:S01]  /*0c10*/  DFMA R40, R36, R40, R8 ;  /* 0x000000282428722b */ /* 0x000fe20000000008 */
[----:B------:R-:W-:Y:S01]  /*0c20*/  LOP3.LUT R38, R3, 0x80000000, RZ, 0x3c, !PT ;  /* 0x8000000003267812 */ /* 0x000fe200078e3cff */
[----:B------:R-:W-:-:S06]  /*0c30*/  IMAD.MOV.U32 R39, RZ, RZ, 0x43300000 ;  /* 0x43300000ff277424 */ /* 0x000fcc00078e00ff */
[----:B------:R-:W-:Y:S02]  /*0c40*/  DFMA R40, R36, R40, R10 ;  /* 0x000000282428722b */ /* 0x000fe4000000000a */
[----:B------:R-:W-:-:S06]  /*0c50*/  DADD R38, R38, -UR8 ;  /* 0x8000000826267e29 */ /* 0x000fcc0008000000 */
[----:B------:R-:W-:-:S08]  /*0c60*/  DFMA R40, R36, R40, R12 ;  /* 0x000000282428722b */ /* 0x000fd0000000000c */
[----:B------:R-:W-:-:S08]  /*0c70*/  DFMA R40, R36, R40, R14 ;  /* 0x000000282428722b */ /* 0x000fd0000000000e */
[----:B------:R-:W-:-:S08]  /*0c80*/  DFMA R40, R36, R40, R16 ;  /* 0x000000282428722b */ /* 0x000fd00000000010 */
[----:B------:R-:W-:Y:S02]  /*0c90*/  DFMA R40, R36, R40, R20 ;  /* 0x000000282428722b */ /* 0x000fe40000000014 */
[----:B------:R-:W-:-:S06]  /*0ca0*/  DFMA R36, R38, R18, R32 ;  /* 0x000000122624722b */ /* 0x000fcc0000000020 */
[----:B------:R-:W-:Y:S02]  /*0cb0*/  DMUL R42, R42, R40 ;  /* 0x000000282a2a7228 */ /* 0x000fe40000000000 */
[----:B------:R-:W-:-:S06]  /*0cc0*/  DFMA R40, R38, -R22, R36 ;  /* 0x800000162628722b */ /* 0x000fcc0000000024 */
[C---:B------:R-:W-:Y:S02]  /*0cd0*/  DFMA R34, R32.reuse, R42, R34 ;  /* 0x0000002a2022722b */ /* 0x040fe40000000022 */
[----:B------:R-:W-:-:S08]  /*0ce0*/  DADD R40, -R32, R40 ;  /* 0x0000000020287229 */ /* 0x000fd00000000128 */
[----:B------:R-:W-:-:S08]  /*0cf0*/  DADD R34, R34, -R40 ;  /* 0x0000000022227229 */ /* 0x000fd00000000828 */
[----:B------:R-:W-:-:S08]  /*0d00*/  DFMA R34, R38, R24, R34 ;  /* 0x000000182622722b */ /* 0x000fd00000000022 */
[----:B------:R-:W-:Y:S01]  /*0d10*/  DADD R34, R36, R34 ;  /* 0x0000000024227229 */ /* 0x000fe20000000022 */
[----:B------:R-:W-:Y:S10]  /*0d20*/  BRA `(.L_x_9) ;  /* 0x0000000000187947 */ /* 0x000ff40003800000 */
.L_x_8:
[----:B------:R-:W-:Y:S01]  /*0d30*/  IMAD.MOV.U32 R34, RZ, RZ, 0x0 ;  /* 0x00000000ff227424 */ /* 0x000fe200078e00ff */
[----:B------:R-:W-:Y:S01]  /*0d40*/  LOP3.LUT P0, RZ, R33, 0x7fffffff, RZ, 0xc0, !PT ;  /* 0x7fffffff21ff7812 */ /* 0x000fe2000780c0ff */
[----:B------:R-:W-:-:S06]  /*0d50*/  IMAD.MOV.U32 R35, RZ, RZ, 0x7ff00000 ;  /* 0x7ff00000ff237424 */ /* 0x000fcc00078e00ff */
[----:B------:R-:W-:-:S10]  /*0d60*/  DFMA R34, R32, R34, +INF ;  /* 0x7ff000002022742b */ /* 0x000fd40000000022 */
[----:B------:R-:W-:Y:S02]  /*0d70*/  FSEL R34, R34, RZ, P0 ;  /* 0x000000ff22227208 */ /* 0x000fe40000000000 */
[----:B------:R-:W-:-:S07]  /*0d80*/  FSEL R35, R35, -QNAN , P0 ;  /* 0xfff0000023237808 */ /* 0x000fce0000000000 */
.L_x_9:
[----:B------:R-:W-:Y:S05]  /*0d90*/  BSYNC.RECONVERGENT B1 ;  /* 0x0000000000017941 */ /* 0x000fea0003800200 */
.L_x_7:
[C---:B------:R-:W-:Y:S01]  /*0da0*/  DMUL R32, R34.reuse, R26 ;  /* 0x0000001a22207228 */ /* 0x040fe20000000000 */
[----:B------:R-:W-:Y:S07]  /*0db0*/  BSSY.RECONVERGENT B1, `(.L_x_10) ;  /* 0x0000040000017945 */ /* 0x000fee0003800200 */
[----:B------:R-:W-:-:S10]  /*0dc0*/  DFMA R34, R34, R28, R32 ;  /* 0x0000001c2222722b */ /* 0x000fd40000000020 */
[----:B------:R-:W-:Y:S01]  /*0dd0*/  ISETP.GT.AND P0, PT, R35, 0xfffff, PT ;  /* 0x000fffff2300780c */ /* 0x000fe20003f04270 */
[--C-:B------:R-:W-:Y:S01]  /*0de0*/  IMAD.MOV.U32 R33, RZ, RZ, R35.reuse ;  /* 0x000000ffff217224 */ /* 0x100fe200078e0023 */
[-C--:B------:R-:W-:Y:S01]  /*0df0*/  MOV R32, R34.reuse ;  /* 0x0000002200207202 */ /* 0x080fe20000000f00 */
[----:B------:R-:W-:Y:S01]  /*0e00*/  IMAD.MOV.U32 R42, RZ, RZ, R35 ;  /* 0x000000ffff2a7224 */ /* 0x000fe200078e0023 */
[----:B------:R-:W-:-:S09]  /*0e10*/  MOV R40, R34 ;  /* 0x0000002200287202 */ /* 0x000fd20000000f00 */
[----:B------:R-:W-:-:S10]  /*0e20*/  @!P0 DMUL R32, R32, 1.80143985094819840000e+16 ;  /* 0x4350000020208828 */ /* 0x000fd40000000000 */
[----:B------:R-:W-:Y:S02]  /*0e30*/  @!P0 IMAD.MOV.U32 R42, RZ, RZ, R33 ;  /* 0x000000ffff2a8224 */ /* 0x000fe400078e0021 */
[----:B------:R-:W-:Y:S02]  /*0e40*/  @!P0 IMAD.MOV.U32 R40, RZ, RZ, R32 ;  /* 0x000000ffff288224 */ /* 0x000fe400078e0020 */
[----:B------:R-:W-:-:S05]  /*0e50*/  VIADD R3, R42, 0xffffffff ;  /* 0xffffffff2a037836 */ /* 0x000fca0000000000 */
[----:B------:R-:W-:Y:S01]  /*0e60*/  ISETP.GT.U32.AND P1, PT, R3, 0x7feffffe, PT ;  /* 0x7feffffe0300780c */ /* 0x000fe20003f24070 */
[----:B------:R-:W-:Y:S02]  /*0e70*/  IMAD.MOV.U32 R3, RZ, RZ, -0x3ff ;  /* 0xfffffc01ff037424 */ /* 0x000fe400078e00ff */
[----:B------:R-:W-:-:S10]  /*0e80*/  @!P0 IMAD.MOV.U32 R3, RZ, RZ, -0x435 ;  /* 0xfffffbcbff038424 */ /* 0x000fd400078e00ff */
[----:B------:R-:W-:Y:S05]  /*0e90*/  @P1 BRA `(.L_x_11) ;  /* 0x0000000000ac1947 */ /* 0x000fea0003800000 */
[C---:B------:R-:W-:Y:S01]  /*0ea0*/  LOP3.LUT R32, R42.reuse, 0xfffff, RZ, 0xc0, !PT ;  /* 0x000fffff2a207812 */ /* 0x040fe200078ec0ff */
[----:B------:R-:W-:Y:S01]  /*0eb0*/  IMAD.MOV.U32 R38, RZ, RZ, RZ ;  /* 0x000000ffff267224 */ /* 0x000fe200078e00ff */
[----:B------:R-:W-:Y:S01]  /*0ec0*/  LEA.HI R3, R42, R3, RZ, 0xc ;  /* 0x000000032a037211 */ /* 0x000fe200078f60ff */
[----:B------:R-:W-:Y:S01]  /*0ed0*/  UMOV UR8, 0x80000000 ;  /* 0x8000000000087882 */ /* 0x000fe20000000000 */
[----:B------:R-:W-:Y:S01]  /*0ee0*/  LOP3.LUT R41, R32, 0x3ff00000, RZ, 0xfc, !PT ;  /* 0x3ff0000020297812 */ /* 0x000fe200078efcff */
[----:B------:R-:W-:-:S03]  /*0ef0*/  UMOV UR9, 0x43300000 ;  /* 0x4330000000097882 */ /* 0x000fc60000000000 */
[----:B------:R-:W-:-:S13]  /*0f00*/  ISETP.GE.U32.AND P0, PT, R41, 0x3ff6a09f, PT ;  /* 0x3ff6a09f2900780c */ /* 0x000fda0003f06070 */
[----:B------:R-:W-:Y:S01]  /*0f10*/  @P0 VIADD R33, R41, 0xfff00000 ;  /* 0xfff0000029210836 */ /* 0x000fe20000000000 */
[----:B------:R-:W-:-:S03]  /*0f20*/  @P0 IADD3 R3, PT, PT, R3, 0x1, RZ ;  /* 0x0000000103030810 */ /* 0x000fc60007ffe0ff */
[----:B------:R-:W-:-:S06]  /*0f30*/  @P0 IMAD.MOV.U32 R41, RZ, RZ, R33 ;  /* 0x000000ffff290224 */ /* 0x000fcc00078e0021 */
        /* <DEDUP_REMOVED lines=33> */
.L_x_11:
[----:B------:R-:W-:Y:S01]  /*1150*/  IMAD.MOV.U32 R34, RZ, RZ, 0x0 ;  /* 0x00000000ff227424 */ /* 0x000fe200078e00ff */
[----:B------:R-:W-:Y:S01]  /*1160*/  LOP3.LUT P0, RZ, R33, 0x7fffffff, RZ, 0xc0, !PT ;  /* 0x7fffffff21ff7812 */ /* 0x000fe2000780c0ff */
[----:B------:R-:W-:-:S06]  /*1170*/  IMAD.MOV.U32 R35, RZ, RZ, 0x7ff00000 ;  /* 0x7ff00000ff237424 */ /* 0x000fcc00078e00ff */
[----:B------:R-:W-:-:S10]  /*1180*/  DFMA R34, R32, R34, +INF ;  /* 0x7ff000002022742b */ /* 0x000fd40000000022 */
[----:B------:R-:W-:Y:S02]  /*1190*/  FSEL R34, R34, RZ, P0 ;  /* 0x000000ff22227208 */ /* 0x000fe40000000000 */
[----:B------:R-:W-:-:S07]  /*11a0*/  FSEL R35, R35, -QNAN , P0 ;  /* 0xfff0000023237808 */ /* 0x000fce0000000000 */
.L_x_12:
[----:B------:R-:W-:Y:S05]  /*11b0*/  BSYNC.RECONVERGENT B1 ;  /* 0x0000000000017941 */ /* 0x000fea0003800200 */
.L_x_10:
[----:B------:R-:W-:Y:S01]  /*11c0*/  DMUL R32, R34, R26 ;  /* 0x0000001a22207228 */ /* 0x000fe20000000000 */
[----:B------:R-:W-:Y:S01]  /*11d0*/  BSSY.RECONVERGENT B1, `(.L_x_13) ;  /* 0x0000040000017945 */ /* 0x000fe20003800200 */
[----:B------:R-:W-:-:S06]  /*11e0*/  IMAD.MOV.U32 R42, RZ, RZ, -0x3ff ;  /* 0xfffffc01ff2a7424 */ /* 0x000fcc00078e00ff */
[----:B------:R-:W-:-:S08]  /*11f0*/  DFMA R32, R34, R28, R32 ;  /* 0x0000001c2220722b */ /* 0x000fd00000000020 */
[----:B------:R-:W-:-:S10]  /*1200*/  DADD R32, R30, -R32 ;  /* 0x000000001e207229 */ /* 0x000fd40000000820 */
[----:B------:R-:W-:Y:S01]  /*1210*/  ISETP.GT.AND P0, PT, R33, 0xfffff, PT ;  /* 0x000fffff2100780c */ /* 0x000fe20003f04270 */
[--C-:B------:R-:W-:Y:S01]  /*1220*/  IMAD.MOV.U32 R30, RZ, RZ, R32.reuse ;  /* 0x000000ffff1e7224 */ /* 0x100fe200078e0020 */
[----:B------:R-:W-:Y:S01]  /*1230*/  MOV R3, R33 ;  /* 0x0000002100037202 */ /* 0x000fe20000000f00 */
[----:B------:R-:W-:Y:S02]  /*1240*/  IMAD.MOV.U32 R31, RZ, RZ, R33 ;  /* 0x000000ffff1f7224 */ /* 0x000fe400078e0021 */
[----:B------:R-:W-:-:S08]  /*1250*/  IMAD.MOV.U32 R36, RZ, RZ, R32 ;  /* 0x000000ffff247224 */ /* 0x000fd000078e0020 */
[----:B------:R-:W-:Y:S01]  /*1260*/  @!P0 DMUL R30, R30, 1.80143985094819840000e+16 ;  /* 0x435000001e1e8828 */ /* 0x000fe20000000000 */
[----:B------:R-:W-:-:S09]  /*1270*/  @!P0 IMAD.MOV.U32 R42, RZ, RZ, -0x435 ;  /* 0xfffffbcbff2a8424 */ /* 0x000fd200078e00ff */
[----:B------:R-:W-:Y:S01]  /*1280*/  @!P0 IMAD.MOV.U32 R3, RZ, RZ, R31 ;  /* 0x000000ffff038224 */ /* 0x000fe200078e001f */
[----:B------:R-:W-:-:S03]  /*1290*/  @!P0 MOV R36, R30 ;  /* 0x0000001e00248202 */ /* 0x000fc60000000f00 */
[----:B------:R-:W-:-:S05]  /*12a0*/  VIADD R33, R3, 0xffffffff ;  /* 0xffffffff03217836 */ /* 0x000fca0000000000 */
[----:B------:R-:W-:-:S13]  /*12b0*/  ISETP.GT.U32.AND P1, PT, R33, 0x7feffffe, PT ;  /* 0x7feffffe2100780c */ /* 0x000fda0003f24070 */
        /* <DEDUP_REMOVED lines=9> */
[----:B------:R-:W-:Y:S02]  /*1350*/  @P0 VIADD R3, R3, 0x1 ;  /* 0x0000000103030836 */ /* 0x000fe40000000000 */
        /* <DEDUP_REMOVED lines=9> */
[----:B------:R-:W-:-:S08]  /*13f0*/  DMUL R30, R32, R32 ;  /* 0x00000020201e7228 */ /* 0x000fd00000000000 */
[----:B------:R-:W-:-:S08]  /*1400*/  DFMA R40, R30, R4, R6 ;  /* 0x000000041e28722b */ /* 0x000fd00000000006 */
[----:B------:R-:W-:-:S08]  /*1410*/  DFMA R40, R30, R40, R8 ;  /* 0x000000281e28722b */ /* 0x000fd00000000008 */
[----:B------:R-:W-:Y:S02]  /*1420*/  DFMA R38, R30, R40, R10 ;  /* 0x000000281e26722b */ /* 0x000fe4000000000a */
[----:B------:R-:W-:-:S06]  /*1430*/  DADD R40, R36, -R32 ;  /* 0x0000000024287229 */ /* 0x000fcc0000000820 */
[----:B------:R-:W-:Y:S02]  /*1440*/  DFMA R38, R30, R38, R12 ;  /* 0x000000261e26722b */ /* 0x000fe4000000000c */
[----:B------:R-:W-:-:S06]  /*1450*/  DADD R40, R40, R40 ;  /* 0x0000000028287229 */ /* 0x000fcc0000000028 */
[----:B------:R-:W-:Y:S02]  /*1460*/  DFMA R38, R30, R38, R14 ;  /* 0x000000261e26722b */ /* 0x000fe4000000000e */
[----:B------:R-:W-:Y:S01]  /*1470*/  DFMA R40, R36, -R32, R40 ;  /* 0x800000202428722b */ /* 0x000fe20000000028 */
[----:B------:R-:W-:Y:S01]  /*1480*/  LOP3.LUT R36, R3, 0x80000000, RZ, 0x3c, !PT ;  /* 0x8000000003247812 */ /* 0x000fe200078e3cff */
[----:B------:R-:W-:-:S04]  /*1490*/  IMAD.MOV.U32 R37, RZ, RZ, 0x43300000 ;  /* 0x43300000ff257424 */ /* 0x000fc800078e00ff */
[----:B------:R-:W-:Y:S02]  /*14a0*/  DFMA R38, R30, R38, R16 ;  /* 0x000000261e26722b */ /* 0x000fe40000000010 */
[----:B------:R-:W-:Y:S02]  /*14b0*/  DMUL R40, R34, R40 ;  /* 0x0000002822287228 */ /* 0x000fe40000000000 */
[----:B------:R-:W-:-:S04]  /*14c0*/  DADD R36, R36, -UR8 ;  /* 0x8000000824247e29 */ /* 0x000fc80008000000 */
[----:B------:R-:W-:-:S04]  /*14d0*/  DFMA R38, R30, R38, R20 ;  /* 0x000000261e26722b */ /* 0x000fc80000000014 */
[----:B------:R-:W-:-:S04]  /*14e0*/  DFMA R34, R36, R18, R32 ;  /* 0x000000122422722b */ /* 0x000fc80000000020 */
[----:B------:R-:W-:-:S04]  /*14f0*/  DMUL R38, R30, R38 ;  /* 0x000000261e267228 */ /* 0x000fc80000000000 */
[----:B------:R-:W-:-:S04]  /*1500*/  DFMA R30, R36, -R22, R34 ;  /* 0x80000016241e722b */ /* 0x000fc80000000022 */
[----:B------:R-:W-:-:S04]  /*1510*/  DFMA R38, R32, R38, R40 ;  /* 0x000000262026722b */ /* 0x000fc80000000028 */
[----:B------:R-:W-:-:S08]  /*1520*/  DADD R30, -R32, R30 ;  /* 0x00000000201e7229 */ /* 0x000fd0000000011e */
[----:B------:R-:W-:-:S08]  /*1530*/  DADD R30, R38, -R30 ;  /* 0x00000000261e7229 */ /* 0x000fd0000000081e */
[----:B------:R-:W-:-:S08]  /*1540*/  DFMA R30, R36, R24, R30 ;  /* 0x00000018241e722b */ /* 0x000fd0000000001e */
[----:B------:R-:W-:Y:S01]  /*1550*/  DADD R30, R34, R30 ;  /* 0x00000000221e7229 */ /* 0x000fe2000000001e */
[----:B------:R-:W-:Y:S10]  /*1560*/  BRA `(.L_x_15) ;  /* 0x0000000000187947 */ /* 0x000ff40003800000 */
.L_x_14:
[----:B------:R-:W-:Y:S01]  /*1570*/  MOV R32, 0x0 ;  /* 0x0000000000207802 */ /* 0x000fe20000000f00 */
[----:B------:R-:W-:Y:S01]  /*1580*/  IMAD.MOV.U32 R33, RZ, RZ, 0x7ff00000 ;  /* 0x7ff00000ff217424 */ /* 0x000fe200078e00ff */
[----:B------:R-:W-:-:S05]  /*1590*/  LOP3.LUT P0, RZ, R31, 0x7fffffff, RZ, 0xc0, !PT ;  /* 0x7fffffff1fff7812 */ /* 0x000fca000780c0ff */
[----:B------:R-:W-:-:S10]  /*15a0*/  DFMA R32, R30, R32, +INF ;  /* 0x7ff000001e20742b */ /* 0x000fd40000000020 */
[----:B------:R-:W-:Y:S02]  /*15b0*/  FSEL R30, R32, RZ, P0 ;  /* 0x000000ff201e7208 */ /* 0x000fe40000000000 */
[----:B------:R-:W-:-:S07]  /*15c0*/  FSEL R31, R33, -QNAN , P0 ;  /* 0xfff00000211f7808 */ /* 0x000fce0000000000 */
.L_x_15:
[----:B------:R-:W-:Y:S05]  /*15d0*/  BSYNC.RECONVERGENT B1 ;  /* 0x0000000000017941 */ /* 0x000fea0003800200 */
.L_x_13:
[----:B------:R-:W0:Y:S01]  /*15e0*/  I2F.F64 R34, UR6 ;  /* 0x0000000600227d12 */ /* 0x000e220008201c00 */
[----:B------:R-:W-:Y:S01]  /*15f0*/  DMUL R36, R30, R26 ;  /* 0x0000001a1e247228 */ /* 0x000fe20000000000 */
[----:B------:R-:W-:-:S07]  /*1600*/  IMAD.MOV.U32 R40, RZ, RZ, -0x3ff ;  /* 0xfffffc01ff287424 */ /* 0x000fce00078e00ff */
[----:B------:R-:W-:Y:S01]  /*1610*/  DFMA R30, R30, R28, R36 ;  /* 0x0000001c1e1e722b */ /* 0x000fe20000000024 */
[----:B0-----:R-:W-:Y:S01]  /*1620*/  ISETP.GT.AND P0, PT, R35, 0xfffff, PT ;  /* 0x000fffff2300780c */ /* 0x001fe20003f04270 */
[----:B------:R-:W-:Y:S02]  /*1630*/  IMAD.MOV.U32 R32, RZ, RZ, R34 ;  /* 0x000000ffff207224 */ /* 0x000fe400078e0022 */
[--C-:B------:R-:W-:Y:S02]  /*1640*/  IMAD.MOV.U32 R33, RZ, RZ, R35.reuse ;  /* 0x000000ffff217224 */ /* 0x100fe400078e0023 */
[----:B------:R-:W-:-:S08]  /*1650*/  IMAD.MOV.U32 R3, RZ, RZ, R35 ;  /* 0x000000ffff037224 */ /* 0x000fd000078e0023 */
[----:B------:R-:W-:Y:S01]  /*1660*/  @!P0 DMUL R32, R32, 1.80143985094819840000e+16 ;  /* 0x4350000020208828 */ /* 0x000fe20000000000 */
[----:B------:R-:W-:-:S09]  /*1670*/  @!P0 IMAD.MOV.U32 R40, RZ, RZ, -0x435 ;  /* 0xfffffbcbff288424 */ /* 0x000fd200078e00ff */
[----:B------:R-:W-:Y:S02]  /*1680*/  @!P0 IMAD.MOV.U32 R3, RZ, RZ, R33 ;  /* 0x000000ffff038224 */ /* 0x000fe400078e0021 */
[----:B------:R-:W-:-:S03]  /*1690*/  @!P0 IMAD.MOV.U32 R34, RZ, RZ, R32 ;  /* 0x000000ffff228224 */ /* 0x000fc600078e0020 */
[----:B------:R-:W-:-:S04]  /*16a0*/  IADD3 R35, PT, PT, R3, -0x1, RZ ;  /* 0xffffffff03237810 */ /* 0x000fc80007ffe0ff */
[----:B------:R-:W-:-:S13]  /*16b0*/  ISETP.GT.U32.AND P1, PT, R35, 0x7feffffe, PT ;  /* 0x7feffffe2300780c */ /* 0x000fda0003f24070 */
[----:B------:R-:W-:Y:S05]  /*16c0*/  @P1 BRA `(.L_x_16) ;  /* 0x0000000000ac1947 */ /* 0x000fea0003800000 */
[C---:B------:R-:W-:Y:S01]  /*16d0*/  LOP3.LUT R32, R3.reuse, 0xfffff, RZ, 0xc0, !PT ;  /* 0x000fffff03207812 */ /* 0x040fe200078ec0ff */
[----:B------:R-:W-:Y:S01]  /*16e0*/  IMAD.MOV.U32 R38, RZ, RZ, RZ ;  /* 0x000000ffff267224 */ /* 0x000fe200078e00ff */
[----:B------:R-:W-:Y:S01]  /*16f0*/  LEA.HI R3, R3, R40, RZ, 0xc ;  /* 0x0000002803037211 */ /* 0x000fe200078f60ff */
[----:B------:R-:W-:Y:S01]  /*1700*/  UMOV UR8, 0x80000000 ;  /* 0x8000000000087882 */ /* 0x000fe20000000000 */
[----:B------:R-:W-:Y:S01]  /*1710*/  LOP3.LUT R33, R32, 0x3ff00000, RZ, 0xfc, !PT ;  /* 0x3ff0000020217812 */ /* 0x000fe200078efcff */
[----:B------:R-:W-:Y:S01]  /*1720*/  IMAD.MOV.U32 R32, RZ, RZ, R34 ;  /* 0x000000ffff207224 */ /* 0x000fe200078e0022 */
[----:B------:R-:W-:Y:S02]  /*1730*/  UMOV UR9, 0x43300000 ;  /* 0x4330000000097882 */ /* 0x000fe40000000000 */
        /* <DEDUP_REMOVED lines=13> */
[----:B------:R-:W-:Y:S02]  /*1810*/  DFMA R4, R36, R4, R6 ;  /* 0x000000042404722b */ /* 0x000fe40000000006 */
[----:B------:R-:W-:-:S06]  /*1820*/  DADD R6, R32, -R34 ;  /* 0x0000000020067229 */ /* 0x000fcc0000000822 */
[----:B------:R-:W-:Y:S01]  /*1830*/  DFMA R4, R36, R4, R8 ;  /* 0x000000042404722b */ /* 0x000fe20000000008 */
[----:B------:R-:W-:Y:S01]  /*1840*/  LOP3.LUT R8, R3, 0x80000000, RZ, 0x3c, !PT ;  /* 0x8000000003087812 */ /* 0x000fe200078e3cff */
[----:B------:R-:W-:Y:S01]  /*1850*/  IMAD.MOV.U32 R9, RZ, RZ, 0x43300000 ;  /* 0x43300000ff097424 */ /* 0x000fe200078e00ff */
[----:B------:R-:W-:-:S05]  /*1860*/  DADD R6, R6, R6 ;  /* 0x0000000006067229 */ /* 0x000fca0000000006 */
[----:B------:R-:W-:-:S03]  /*1870*/  DFMA R4, R36, R4, R10 ;  /* 0x000000042404722b */ /* 0x000fc6000000000a */
[----:B------:R-:W-:-:S05]  /*1880*/  DFMA R6, R32, -R34, R6 ;  /* 0x800000222006722b */ /* 0x000fca0000000006 */
[----:B------:R-:W-:-:S03]  /*1890*/  DFMA R4, R36, R4, R12 ;  /* 0x000000042404722b */ /* 0x000fc6000000000c */
[----:B------:R-:W-:-:S05]  /*18a0*/  DMUL R6, R38, R6 ;  /* 0x0000000626067228 */ /* 0x000fca0000000000 */
[----:B------:R-:W-:Y:S02]  /*18b0*/  DFMA R14, R36, R4, R14 ;  /* 0x00000004240e722b */ /* 0x000fe4000000000e */
[----:B------:R-:W-:-:S06]  /*18c0*/  DADD R4, R8, -UR8 ;  /* 0x8000000808047e29 */ /* 0x000fcc0008000000 */
[----:B------:R-:W-:Y:S02]  /*18d0*/  DFMA R14, R36, R14, R16 ;  /* 0x0000000e240e722b */ /* 0x000fe40000000010 */
[----:B------:R-:W-:-:S06]  /*18e0*/  DFMA R18, R4, R18, R34 ;  /* 0x000000120412722b */ /* 0x000fcc0000000022 */
[----:B------:R-:W-:Y:S02]  /*18f0*/  DFMA R14, R36, R14, R20 ;  /* 0x0000000e240e722b */ /* 0x000fe40000000014 */
[----:B------:R-:W-:-:S06]  /*1900*/  DFMA R22, R4, -R22, R18 ;  /* 0x800000160416722b */ /* 0x000fcc0000000012 */
[----:B------:R-:W-:Y:S02]  /*1910*/  DMUL R14, R36, R14 ;  /* 0x0000000e240e7228 */ /* 0x000fe40000000000 */
[----:B------:R-:W-:-:S06]  /*1920*/  DADD R22, -R34, R22 ;  /* 0x0000000022167229 */ /* 0x000fcc0000000116 */
[----:B------:R-:W-:-:S08]  /*1930*/  DFMA R6, R34, R14, R6 ;  /* 0x0000000e2206722b */ /* 0x000fd00000000006 */
[----:B------:R-:W-:-:S08]  /*1940*/  DADD R6, R6, -R22 ;  /* 0x0000000006067229 */ /* 0x000fd00000000816 */
[----:B------:R-:W-:-:S08]  /*1950*/  DFMA R6, R4, R24, R6 ;  /* 0x000000180406722b */ /* 0x000fd00000000006 */
[----:B------:R-:W-:Y:S01]  /*1960*/  DADD R6, R18, R6 ;  /* 0x0000000012067229 */ /* 0x000fe20000000006 */
[----:B------:R-:W-:Y:S10]  /*1970*/  BRA `(.L_x_17) ;  /* 0x0000000000187947 */ /* 0x000ff40003800000 */
.L_x_16:
[----:B------:R-:W-:Y:S01]  /*1980*/  IMAD.MOV.U32 R4, RZ, RZ, 0x0 ;  /* 0x00000000ff047424 */ /* 0x000fe200078e00ff */
[----:B------:R-:W-:Y:S01]  /*1990*/  LOP3.LUT P0, RZ, R33, 0x7fffffff, RZ, 0xc0, !PT ;  /* 0x7fffffff21ff7812 */ /* 0x000fe2000780c0ff */
[----:B------:R-:W-:-:S06]  /*19a0*/  IMAD.MOV.U32 R5, RZ, RZ, 0x7ff00000 ;  /* 0x7ff00000ff057424 */ /* 0x000fcc00078e00ff */
[----:B------:R-:W-:-:S10]  /*19b0*/  DFMA R4, R32, R4, +INF ;  /* 0x7ff000002004742b */ /* 0x000fd40000000004 */
[----:B------:R-:W-:Y:S02]  /*19c0*/  FSEL R6, R4, RZ, P0 ;  /* 0x000000ff04067208 */ /* 0x000fe40000000000 */
[----:B------:R-:W-:-:S07]  /*19d0*/  FSEL R7, R5, -QNAN , P0 ;  /* 0xfff0000005077808 */ /* 0x000fce0000000000 */
.L_x_17:
[----:B------:R-:W-:Y:S01]  /*19e0*/  DMUL R26, R6, R26 ;  /* 0x0000001a061a7228 */ /* 0x000fe20000000000 */
[----:B------:R-:W-:Y:S01]  /*19f0*/  MOV R4, 0x1 ;  /* 0x0000000100047802 */ /* 0x000fe20000000f00 */
[----:B------:R-:W-:Y:S01]  /*1a00*/  DMUL R30, R30, 256 ;  /* 0x407000001e1e7828 */ /* 0x000fe20000000000 */
[----:B------:R-:W-:Y:S05]  /*1a10*/  BSSY.RECONVERGENT B1, `(.L_x_18) ;  /* 0x0000013000017945 */ /* 0x000fea0003800200 */
[----:B------:R-:W-:-:S04]  /*1a20*/  DFMA R28, R6, R28, R26 ;  /* 0x0000001c061c722b */ /* 0x000fc8000000001a */
[----:B------:R-:W-:Y:S02]  /*1a30*/  FSETP.GEU.AND P1, PT, |R31|, 6.5827683646048100446e-37, PT ;  /* 0x036000001f00780b */ /* 0x000fe40003f2e200 */
[----:B------:R-:W0:Y:S02]  /*1a40*/  MUFU.RCP64H R5, R29 ;  /* 0x0000001d00057308 */ /* 0x000e240000001800 */
[----:B0-----:R-:W-:-:S08]  /*1a50*/  DFMA R6, -R28, R4, 1 ;  /* 0x3ff000001c06742b */ /* 0x001fd00000000104 */
[----:B------:R-:W-:-:S08]  /*1a60*/  DFMA R6, R6, R6, R6 ;  /* 0x000000060606722b */ /* 0x000fd00000000006 */
[----:B------:R-:W-:-:S08]  /*1a70*/  DFMA R6, R4, R6, R4 ;  /* 0x000000060406722b */ /* 0x000fd00000000004 */
[----:B------:R-:W-:-:S08]  /*1a80*/  DFMA R4, -R28, R6, 1 ;  /* 0x3ff000001c04742b */ /* 0x000fd00000000106 */
[----:B------:R-:W-:-:S08]  /*1a90*/  DFMA R4, R6, R4, R6 ;  /* 0x000000040604722b */ /* 0x000fd00000000006 */
[----:B------:R-:W-:-:S08]  /*1aa0*/  DMUL R6, R30, R4 ;  /* 0x000000041e067228 */ /* 0x000fd00000000000 */
[----:B------:R-:W-:-:S08]  /*1ab0*/  DFMA R8, -R28, R6, R30 ;  /* 0x000000061c08722b */ /* 0x000fd0000000011e */
[----:B------:R-:W-:-:S10]  /*1ac0*/  DFMA R4, R4, R8, R6 ;  /* 0x000000080404722b */ /* 0x000fd40000000006 */
[----:B------:R-:W-:-:S05]  /*1ad0*/  FFMA R3, RZ, R29, R5 ;  /* 0x0000001dff037223 */ /* 0x000fca0000000005 */
[----:B------:R-:W-:-:S13]  /*1ae0*/  FSETP.GT.AND P0, PT, |R3|, 1.469367938527859385e-39, PT ;  /* 0x001000000300780b */ /* 0x000fda0003f04200 */
[----:B------:R-:W-:Y:S05]  /*1af0*/  @P0 BRA P1, `(.L_x_19) ;  /* 0x0000000000100947 */ /* 0x000fea0000800000 */
[----:B------:R-:W-:-:S07]  /*1b00*/  MOV R4, 0x1b20 ;  /* 0x00001b2000047802 */ /* 0x000fce0000000f00 */
[----:B------:R-:W-:Y:S05]  /*1b10*/  CALL.REL.NOINC `($__internal_0_$__cuda_sm20_div_rn_f64_full) ;  /* 0x0000000000407944 */ /* 0x000fea0003c00000 */
[----:B------:R-:W-:Y:S02]  /*1b20*/  IMAD.MOV.U32 R4, RZ, RZ, R14 ;  /* 0x000000ffff047224 */ /* 0x000fe400078e000e */
[----:B------:R-:W-:-:S07]  /*1b30*/  IMAD.MOV.U32 R5, RZ, RZ, R15 ;  /* 0x000000ffff057224 */ /* 0x000fce00078e000f */
.L_x_19:
[----:B------:R-:W-:Y:S05]  /*1b40*/  BSYNC.RECONVERGENT B1 ;  /* 0x0000000000017941 */ /* 0x000fea0003800200 */
.L_x_18:
[----:B------:R0:W1:Y:S01]  /*1b50*/  F2I.F64.TRUNC R5, R4 ;  /* 0x0000000400057311 */ /* 0x000062000030d100 */
[----:B------:R-:W-:-:S07]  /*1b60*/  IMAD.MOV.U32 R6, RZ, RZ, 0xff ;  /* 0x000000ffff067424 */ /* 0x000fce00078e00ff */
.L_x_6:
[----:B------:R-:W-:Y:S05]  /*1b70*/  BSYNC.RECONVERGENT B0 ;  /* 0x0000000000007941 */ /* 0x000fea0003800200 */
.L_x_5:
[----:B------:R-:W2:Y:S01]  /*1b80*/  LDCU UR7, c[0x3][0x30] ;  /* 0x00c00600ff0777ac */ /* 0x000ea20008000800 */
[----:B------:R-:W3:Y:S01]  /*1b90*/  LDCU.64 UR8, c[0x0][0x380] ;  /* 0x00007000ff0877ac */ /* 0x000ee20008000a00 */
[----:B--2---:R-:W-:-:S04]  /*1ba0*/  IMAD R3, R0, UR7, RZ ;  /* 0x0000000700037c24 */ /* 0x004fc8000f8e02ff */
[----:B------:R-:W-:-:S05]  /*1bb0*/  IMAD R3, R2, 0x3, R3 ;  /* 0x0000000302037824 */ /* 0x000fca00078e0203 */
[----:B---3--:R-:W-:-:S04]  /*1bc0*/  IADD3 R2, P0, PT, R3, UR8, RZ ;  /* 0x0000000803027c10 */ /* 0x008fc8000ff1e0ff */
[----:B------:R-:W-:-:S05]  /*1bd0*/  LEA.HI.X.SX32 R3, R3, UR9, 0x1, P0 ;  /* 0x0000000903037c11 */ /* 0x000fca00080f0eff */
[----:B------:R-:W-:Y:S04]  /*1be0*/  STG.E.U8 desc[UR4][R2.64], R6 ;  /* 0x0000000602007986 */ /* 0x000fe8000c101104 */
[----:B-1----:R-:W-:Y:S04]  /*1bf0*/  STG.E.U8 desc[UR4][R2.64+0x1], R5 ;  /* 0x0000010502007986 */ /* 0x002fe8000c101104 */
[----:B------:R-:W-:Y:S01]  /*1c00*/  STG.E.U8 desc[UR4][R2.64+0x2], R5 ;  /* 0x0000020502007986 */ /* 0x000fe2000c101104 */
[----:B------:R-:W-:Y:S05]  /*1c10*/  EXIT ;  /* 0x000000000000794d */ /* 0x000fea0003800000 */
        .weak           $__internal_0_$__cuda_sm20_div_rn_f64_full
        .type           $__internal_0_$__cuda_sm20_div_rn_f64_full,@function
        .size           $__internal_0_$__cuda_sm20_div_rn_f64_full,(.L_x_26 - $__internal_0_$__cuda_sm20_div_rn_f64_full)
$__internal_0_$__cuda_sm20_div_rn_f64_full:
[C---:B------:R-:W-:Y:S01]  /*1c20*/  FSETP.GEU.AND P0, PT, |R29|.reuse, 1.469367938527859385e-39, PT ;  /* 0x001000001d00780b */ /* 0x040fe20003f0e200 */
[----:B------:R-:W-:Y:S01]  /*1c30*/  IMAD.MOV.U32 R6, RZ, RZ, R28 ;  /* 0x000000ffff067224 */ /* 0x000fe200078e001c */
[----:B------:R-:W-:Y:S01]  /*1c40*/  LOP3.LUT R8, R29, 0x800fffff, RZ, 0xc0, !PT ;  /* 0x800fffff1d087812 */ /* 0x000fe200078ec0ff */
[----:B------:R-:W-:Y:S01]  /*1c50*/  IMAD.MOV.U32 R7, RZ, RZ, R29 ;  /* 0x000000ffff077224 */ /* 0x000fe200078e001d */
[----:B------:R-:W-:Y:S01]  /*1c60*/  BSSY.RECONVERGENT B2, `(.L_x_20) ;  /* 0x0000058000027945 */ /* 0x000fe20003800200 */
[----:B------:R-:W-:Y:S01]  /*1c70*/  IMAD.MOV.U32 R11, RZ, RZ, R31 ;  /* 0x000000ffff0b7224 */ /* 0x000fe200078e001f */
[----:B------:R-:W-:Y:S01]  /*1c80*/  LOP3.LUT R9, R8, 0x3ff00000, RZ, 0xfc, !PT ;  /* 0x3ff0000008097812 */ /* 0x000fe200078efcff */
[----:B------:R-:W-:Y:S01]  /*1c90*/  IMAD.MOV.U32 R12, RZ, RZ, 0x1 ;  /* 0x00000001ff0c7424 */ /* 0x000fe200078e00ff */
[----:B------:R-:W-:Y:S01]  /*1ca0*/  MOV R8, R28 ;  /* 0x0000001c00087202 */ /* 0x000fe20000000f00 */
[----:B------:R-:W-:Y:S01]  /*1cb0*/  IMAD.MOV.U32 R21, RZ, RZ, 0x1ca00000 ;  /* 0x1ca00000ff157424 */ /* 0x000fe200078e00ff */
[C---:B------:R-:W-:Y:S01]  /*1cc0*/  FSETP.GEU.AND P2, PT, |R11|.reuse, 1.469367938527859385e-39, PT ;  /* 0x001000000b00780b */ /* 0x040fe20003f4e200 */
[----:B------:R-:W-:Y:S01]  /*1cd0*/  IMAD.MOV.U32 R10, RZ, RZ, R30 ;  /* 0x000000ffff0a7224 */ /* 0x000fe200078e001e */
[----:B------:R-:W-:Y:S01]  /*1ce0*/  LOP3.LUT R3, R11, 0x7ff00000, RZ, 0xc0, !PT ;  /* 0x7ff000000b037812 */ /* 0x000fe200078ec0ff */
[----:B------:R-:W-:Y:S01]  /*1cf0*/  @!P0 DMUL R8, R6, 8.98846567431157953865e+307 ;  /* 0x7fe0000006088828 */ /* 0x000fe20000000000 */
[----:B------:R-:W-:-:S03]  /*1d00*/  LOP3.LUT R28, R29, 0x7ff00000, RZ, 0xc0, !PT ;  /* 0x7ff000001d1c7812 */ /* 0x000fc600078ec0ff */
[----:B------:R-:W-:Y:S01]  /*1d10*/  IMAD.MOV.U32 R20, RZ, RZ, R3 ;  /* 0x000000ffff147224 */ /* 0x000fe200078e0003 */
[----:B------:R-:W-:Y:S01]  /*1d20*/  ISETP.GE.U32.AND P1, PT, R3, R28, PT ;  /* 0x0000001c0300720c */ /* 0x000fe20003f26070 */
[----:B------:R-:W0:Y:S04]  /*1d30*/  MUFU.RCP64H R13, R9 ;  /* 0x00000009000d7308 */ /* 0x000e280000001800 */
[----:B------:R-:W-:-:S04]  /*1d40*/  @!P2 LOP3.LUT R16, R7, 0x7ff00000, RZ, 0xc0, !PT ;  /* 0x7ff000000710a812 */ /* 0x000fc800078ec0ff */
[----:B------:R-:W-:-:S04]  /*1d50*/  @!P2 ISETP.GE.U32.AND P3, PT, R3, R16, PT ;  /* 0x000000100300a20c */ /* 0x000fc80003f66070 */
[----:B------:R-:W-:-:S04]  /*1d60*/  @!P2 SEL R5, R21, 0x63400000, !P3 ;  /* 0x634000001505a807 */ /* 0x000fc80005800000 */
[----:B------:R-:W-:Y:S01]  /*1d70*/  @!P2 LOP3.LUT R5, R5, 0x80000000, R11, 0xf8, !PT ;  /* 0x800000000505a812 */ /* 0x000fe200078ef80b */
[----:B0-----:R-:W-:-:S08]  /*1d80*/  DFMA R14, R12, -R8, 1 ;  /* 0x3ff000000c0e742b */ /* 0x001fd00000000808 */
[----:B------:R-:W-:-:S08]  /*1d90*/  DFMA R14, R14, R14, R14 ;  /* 0x0000000e0e0e722b */ /* 0x000fd0000000000e */
[----:B------:R-:W-:Y:S01]  /*1da0*/  DFMA R16, R12, R14, R12 ;  /* 0x0000000e0c10722b */ /* 0x000fe2000000000c */
[----:B------:R-:W-:Y:S01]  /*1db0*/  SEL R13, R21, 0x63400000, !P1 ;  /* 0x63400000150d7807 */ /* 0x000fe20004800000 */
[----:B------:R-:W-:Y:S01]  /*1dc0*/  IMAD.MOV.U32 R12, RZ, RZ, R10 ;  /* 0x000000ffff0c7224 */ /* 0x000fe200078e000a */
[----:B------:R-:W-:Y:S01]  /*1dd0*/  @!P2 LOP3.LUT R15, R5, 0x100000, RZ, 0xfc, !PT ;  /* 0x00100000050fa812 */ /* 0x000fe200078efcff */
[----:B------:R-:W-:Y:S01]  /*1de0*/  IMAD.MOV.U32 R5, RZ, RZ, R28 ;  /* 0x000000ffff057224 */ /* 0x000fe200078e001c */
[----:B------:R-:W-:Y:S02]  /*1df0*/  LOP3.LUT R13, R13, 0x800fffff, R11, 0xf8, !PT ;  /* 0x800fffff0d0d7812 */ /* 0x000fe400078ef80b */
[----:B------:R-:W-:Y:S01]  /*1e00*/  @!P2 MOV R14, RZ ;  /* 0x000000ff000ea202 */ /* 0x000fe20000000f00 */
[----:B------:R-:W-:Y:S01]  /*1e10*/  DFMA R18, R16, -R8, 1 ;  /* 0x3ff000001012742b */ /* 0x000fe20000000808 */
[----:B------:R-:W-:-:S04]  /*1e20*/  @!P0 LOP3.LUT R5, R9, 0x7ff00000, RZ, 0xc0, !PT ;  /* 0x7ff0000009058812 */ /* 0x000fc800078ec0ff */
[----:B------:R-:W-:Y:S01]  /*1e30*/  @!P2 DFMA R12, R12, 2, -R14 ;  /* 0x400000000c0ca82b */ /* 0x000fe2000000080e */
[----:B------:R-:W-:Y:S02]  /*1e40*/  VIADD R23, R5, 0xffffffff ;  /* 0xffffffff05177836 */ /* 0x000fe40000000000 */
[----:B------:R-:W-:-:S07]  /*1e50*/  DFMA R16, R16, R18, R16 ;  /* 0x000000121010722b */ /* 0x000fce0000000010 */
[----:B------:R-:W-:Y:S01]  /*1e60*/  @!P2 LOP3.LUT R20, R13, 0x7ff00000, RZ, 0xc0, !PT ;  /* 0x7ff000000d14a812 */ /* 0x000fe200078ec0ff */
[----:B------:R-:W-:-:S04]  /*1e70*/  DMUL R14, R16, R12 ;  /* 0x0000000c100e7228 */ /* 0x000fc80000000000 */
[----:B------:R-:W-:-:S04]  /*1e80*/  VIADD R22, R20, 0xffffffff ;  /* 0xffffffff14167836 */ /* 0x000fc80000000000 */
[----:B------:R-:W-:Y:S01]  /*1e90*/  DFMA R18, R14, -R8, R12 ;  /* 0x800000080e12722b */ /* 0x000fe2000000000c */
[----:B------:R-:W-:-:S04]  /*1ea0*/  ISETP.GT.U32.AND P0, PT, R22, 0x7feffffe, PT ;  /* 0x7feffffe1600780c */ /* 0x000fc80003f04070 */
[----:B------:R-:W-:-:S03]  /*1eb0*/  ISETP.GT.U32.OR P0, PT, R23, 0x7feffffe, P0 ;  /* 0x7feffffe1700780c */ /* 0x000fc60000704470 */
[----:B------:R-:W-:-:S10]  /*1ec0*/  DFMA R16, R16, R18, R14 ;  /* 0x000000121010722b */ /* 0x000fd4000000000e */
[----:B------:R-:W-:Y:S05]  /*1ed0*/  @P0 BRA `(.L_x_21) ;  /* 0x00000000006c0947 */ /* 0x000fea0003800000 */
[----:B------:R-:W-:-:S04]  /*1ee0*/  LOP3.LUT R10, R7, 0x7ff00000, RZ, 0xc0, !PT ;  /* 0x7ff00000070a7812 */ /* 0x000fc800078ec0ff */
[CC--:B------:R-:W-:Y:S02]  /*1ef0*/  VIADDMNMX R5, R3.reuse, -R10.reuse, 0xb9600000, !PT ;  /* 0xb960000003057446 */ /* 0x0c0fe4000780090a */
[----:B------:R-:W-:Y:S02]  /*1f00*/  ISETP.GE.U32.AND P0, PT, R3, R10, PT ;  /* 0x0000000a0300720c */ /* 0x000fe40003f06070 */
[----:B------:R-:W-:Y:S02]  /*1f10*/  VIMNMX R5, PT, PT, R5, 0x46a00000, PT ;  /* 0x46a0000005057848 */ /* 0x000fe40003fe0100 */
[----:B------:R-:W-:-:S04]  /*1f20*/  SEL R10, R21, 0x63400000, !P0 ;  /* 0x63400000150a7807 */ /* 0x000fc80004000000 */
[----:B------:R-:W-:Y:S01]  /*1f30*/  IADD3 R5, PT, PT, -R10, R5, RZ ;  /* 0x000000050a057210 */ /* 0x000fe20007ffe1ff */
[----:B------:R-:W-:-:S04]  /*1f40*/  IMAD.MOV.U32 R10, RZ, RZ, RZ ;  /* 0x000000ffff0a7224 */ /* 0x000fc800078e00ff */
[----:B------:R-:W-:-:S06]  /*1f50*/  VIADD R11, R5, 0x7fe00000 ;  /* 0x7fe00000050b7836 */ /* 0x000fcc0000000000 */
[----:B------:R-:W-:-:S10]  /*1f60*/  DMUL R14, R16, R10 ;  /* 0x0000000a100e7228 */ /* 0x000fd40000000000 */
[----:B------:R-:W-:-:S13]  /*1f70*/  FSETP.GTU.AND P0, PT, |R15|, 1.469367938527859385e-39, PT ;  /* 0x001000000f00780b */ /* 0x000fda0003f0c200 */
[----:B------:R-:W-:Y:S05]  /*1f80*/  @P0 BRA `(.L_x_22) ;  /* 0x0000000000940947 */ /* 0x000fea0003800000 */
[----:B------:R-:W-:Y:S01]  /*1f90*/  DFMA R8, R16, -R8, R12 ;  /* 0x800000081008722b */ /* 0x000fe2000000000c */
[----:B------:R-:W-:-:S09]  /*1fa0*/  IMAD.MOV.U32 R10, RZ, RZ, RZ ;  /* 0x000000ffff0a7224 */ /* 0x000fd200078e00ff */
[C---:B------:R-:W-:Y:S02]  /*1fb0*/  FSETP.NEU.AND P0, PT, R9.reuse, RZ, PT ;  /* 0x000000ff0900720b */ /* 0x040fe40003f0d000 */
[----:B------:R-:W-:-:S04]  /*1fc0*/  LOP3.LUT R3, R9, 0x80000000, R7, 0x48, !PT ;  /* 0x8000000009037812 */ /* 0x000fc800078e4807 */
[----:B------:R-:W-:-:S07]  /*1fd0*/  LOP3.LUT R11, R3, R11, RZ, 0xfc, !PT ;  /* 0x0000000b030b7212 */ /* 0x000fce00078efcff */
[----:B------:R-:W-:Y:S05]  /*1fe0*/  @!P0 BRA `(.L_x_22) ;  /* 0x00000000007c8947 */ /* 0x000fea0003800000 */
[----:B------:R-:W-:Y:S01]  /*1ff0*/  IMAD.MOV R7, RZ, RZ, -R5 ;  /* 0x000000ffff077224 */ /* 0x000fe200078e0a05 */
[----:B------:R-:W-:Y:S01]  /*2000*/  MOV R6, RZ ;  /* 0x000000ff00067202 */ /* 0x000fe20000000f00 */
[----:B------:R-:W-:Y:S01]  /*2010*/  DMUL.RP R10, R16, R10 ;  /* 0x0000000a100a7228 */ /* 0x000fe20000008000 */
[----:B------:R-:W-:-:S04]  /*2020*/  IADD3 R5, PT, PT, -R5, -0x43300000, RZ ;  /* 0xbcd0000005057810 */ /* 0x000fc80007ffe1ff */
[----:B------:R-:W-:-:S05]  /*2030*/  DFMA R6, R14, -R6, R16 ;  /* 0x800000060e06722b */ /* 0x000fca0000000010 */
[----:B------:R-:W-:-:S05]  /*2040*/  LOP3.LUT R3, R11, R3, RZ, 0x3c, !PT ;  /* 0x000000030b037212 */ /* 0x000fca00078e3cff */
[----:B------:R-:W-:-:S04]  /*2050*/  FSETP.NEU.AND P0, PT, |R7|, R5, PT ;  /* 0x000000050700720b */ /* 0x000fc80003f0d200 */
[----:B------:R-:W-:Y:S02]  /*2060*/  FSEL R14, R10, R14, !P0 ;  /* 0x0000000e0a0e7208 */ /* 0x000fe40004000000 */
[----:B------:R-:W-:Y:S01]  /*2070*/  FSEL R15, R3, R15, !P0 ;  /* 0x0000000f030f7208 */ /* 0x000fe20004000000 */
[----:B------:R-:W-:Y:S06]  /*2080*/  BRA `(.L_x_22) ;  /* 0x0000000000547947 */ /* 0x000fec0003800000 */
.L_x_21:
[----:B------:R-:W-:-:S14]  /*2090*/  DSETP.NAN.AND P0, PT, R10, R10, PT ;  /* 0x0000000a0a00722a */ /* 0x000fdc0003f08000 */
[----:B------:R-:W-:Y:S05]  /*20a0*/  @P0 BRA `(.L_x_23) ;  /* 0x0000000000440947 */ /* 0x000fea0003800000 */
[----:B------:R-:W-:-:S14]  /*20b0*/  DSETP.NAN.AND P0, PT, R6, R6, PT ;  /* 0x000000060600722a */ /* 0x000fdc0003f08000 */
[----:B------:R-:W-:Y:S05]  /*20c0*/  @P0 BRA `(.L_x_24) ;  /* 0x0000000000300947 */ /* 0x000fea0003800000 */
[----:B------:R-:W-:Y:S01]  /*20d0*/  ISETP.NE.AND P0, PT, R20, R5, PT ;  /* 0x000000051400720c */ /* 0x000fe20003f05270 */
[----:B------:R-:W-:Y:S02]  /*20e0*/  IMAD.MOV.U32 R14, RZ, RZ, 0x0 ;  /* 0x00000000ff0e7424 */ /* 0x000fe400078e00ff */
[----:B------:R-:W-:-:S10]  /*20f0*/  IMAD.MOV.U32 R15, RZ, RZ, -0x80000 ;  /* 0xfff80000ff0f7424 */ /* 0x000fd400078e00ff */
[----:B------:R-:W-:Y:S05]  /*2100*/  @!P0 BRA `(.L_x_22) ;  /* 0x0000000000348947 */ /* 0x000fea0003800000 */
[----:B------:R-:W-:Y:S02]  /*2110*/  ISETP.NE.AND P0, PT, R20, 0x7ff00000, PT ;  /* 0x7ff000001400780c */ /* 0x000fe40003f05270 */
[----:B------:R-:W-:Y:S02]  /*2120*/  LOP3.LUT R15, R11, 0x80000000, R7, 0x48, !PT ;  /* 0x800000000b0f7812 */ /* 0x000fe400078e4807 */
[----:B------:R-:W-:-:S13]  /*2130*/  ISETP.EQ.OR P0, PT, R5, RZ, !P0 ;  /* 0x000000ff0500720c */ /* 0x000fda0004702670 */
[----:B------:R-:W-:Y:S01]  /*2140*/  @P0 LOP3.LUT R3, R15, 0x7ff00000, RZ, 0xfc, !PT ;  /* 0x7ff000000f030812 */ /* 0x000fe200078efcff */
[----:B------:R-:W-:Y:S02]  /*2150*/  @!P0 IMAD.MOV.U32 R14, RZ, RZ, RZ ;  /* 0x000000ffff0e8224 */ /* 0x000fe400078e00ff */
[----:B------:R-:W-:Y:S01]  /*2160*/  @P0 IMAD.MOV.U32 R14, RZ, RZ, RZ ;  /* 0x000000ffff0e0224 */ /* 0x000fe200078e00ff */
[----:B------:R-:W-:Y:S01]  /*2170*/  @P0 MOV R15, R3 ;  /* 0x00000003000f0202 */ /* 0x000fe20000000f00 */
[----:B------:R-:W-:Y:S06]  /*2180*/  BRA `(.L_x_22) ;  /* 0x0000000000147947 */ /* 0x000fec0003800000 */
.L_x_24:
[----:B------:R-:W-:Y:S01]  /*2190*/  LOP3.LUT R15, R7, 0x80000, RZ, 0xfc, !PT ;  /* 0x00080000070f7812 */ /* 0x000fe200078efcff */
[----:B------:R-:W-:Y:S01]  /*21a0*/  IMAD.MOV.U32 R14, RZ, RZ, R6 ;  /* 0x000000ffff0e7224 */ /* 0x000fe200078e0006 */
[----:B------:R-:W-:Y:S06]  /*21b0*/  BRA `(.L_x_22) ;  /* 0x0000000000087947 */ /* 0x000fec0003800000 */
.L_x_23:
[----:B------:R-:W-:Y:S01]  /*21c0*/  LOP3.LUT R15, R11, 0x80000, RZ, 0xfc, !PT ;  /* 0x000800000b0f7812 */ /* 0x000fe200078efcff */
[----:B------:R-:W-:-:S07]  /*21d0*/  IMAD.MOV.U32 R14, RZ, RZ, R10 ;  /* 0x000000ffff0e7224 */ /* 0x000fce00078e000a */
.L_x_22:
[----:B------:R-:W-:Y:S05]  /*21e0*/  BSYNC.RECONVERGENT B2 ;  /* 0x0000000000027941 */ /* 0x000fea0003800200 */
.L_x_20:
[----:B------:R-:W-:-:S04]  /*21f0*/  IMAD.MOV.U32 R5, RZ, RZ, 0x0 ;  /* 0x00000000ff057424 */ /* 0x000fc800078e00ff */
[----:B------:R-:W-:Y:S05]  /*2200*/  RET.REL.NODEC R4 `(_Z19compute_escape_timePc) ;  /* 0xffffffdc047c7950 */ /* 0x000fea0003c3ffff */
.L_x_25:
[----:B------:R-:W-:-:S00]  /*2210*/  BRA `(.L_x_25) ;  /* 0xfffffffc00fc7947 */ /* 0x000fc0000383ffff */
[----:B------:R-:W-:-:S00]  /*2220*/  NOP ;  /* 0x0000000000007918 */ /* 0x000fc00000000000 */
        /* <DEDUP_REMOVED lines=13> */
.L_x_26:


//--------------------- .nv.shared.reserved.0     --------------------------
	.section	.nv.shared.reserved.0,"aw",@nobits
	.weak		__nv_reservedSMEM_offset_0_alias
	.size		__nv_reservedSMEM_offset_0_alias, 0, 64
	.other		__nv_reservedSMEM_offset_0_alias,@"STO_CUDA_RESERVED_SHARED STV_DEFAULT"
__nv_reservedSMEM_offset_0_alias:
	.zero		0
	.zero		64


//--------------------- .nv.constant0._Z19compute_escape_timePc --------------------------
	.section	.nv.constant0._Z19compute_escape_timePc,"a",@progbits
	.sectionflags	@""
	.align	4
.nv.constant0._Z19compute_escape_timePc:
	.zero		904


//--------------------- SYMBOLS --------------------------

	.type		.nv.reservedSmem.offset0,@object
	.size		.nv.reservedSmem.offset0,0x4
